// auto-generated by cutlass_sweep.gemm — config: {"arch": "sm_90", "cluster_m": 2, "cluster_n": 1, "dtype": "int8", "dtype_b": "int8", "layout": "nt", "stages": 0, "tile_k": 64, "tile_m": 384, "tile_n": 80}
#include "cutlass/cutlass.h"
#include "cutlass/gemm/collective/collective_builder.hpp"
#include "cutlass/gemm/device/gemm_universal_adapter.h"
#include "cutlass/gemm/kernel/gemm_universal.hpp"
#include "cutlass/epilogue/collective/collective_builder.hpp"

using ElemA = int8_t;
using ElemB = int8_t;
using ElemCD = int8_t;
using Acc  = int32_t;
using TileShape    = cute::Shape<cute::_384, cute::_80, cute::_64>;
using ClusterShape = cute::Shape<cute::_2, cute::_1, cute::_1>;

using CollectiveEpilogue = typename cutlass::epilogue::collective::CollectiveBuilder<
    cutlass::arch::Sm90, cutlass::arch::OpClassTensorOp,
    TileShape, ClusterShape,
    cutlass::epilogue::collective::EpilogueTileAuto,
    Acc, Acc,
    ElemCD, cutlass::layout::RowMajor, 128 / cutlass::sizeof_bits<ElemCD>::value,
    ElemCD, cutlass::layout::RowMajor, 128 / cutlass::sizeof_bits<ElemCD>::value,
    cutlass::epilogue::collective::EpilogueScheduleAuto
  >::CollectiveOp;

using CollectiveMainloop = typename cutlass::gemm::collective::CollectiveBuilder<
    cutlass::arch::Sm90, cutlass::arch::OpClassTensorOp,
    ElemA, cutlass::layout::RowMajor, 128 / cutlass::sizeof_bits<ElemA>::value,
    ElemB, cutlass::layout::ColumnMajor, 128 / cutlass::sizeof_bits<ElemB>::value,
    Acc,
    TileShape, ClusterShape,
    cutlass::gemm::collective::StageCountAutoCarveout<static_cast<int>(sizeof(typename CollectiveEpilogue::SharedStorage))>,
    cutlass::gemm::collective::KernelScheduleAuto
  >::CollectiveOp;

using GemmKernel = cutlass::gemm::kernel::GemmUniversal<
    cute::Shape<int,int,int,int>,
    CollectiveMainloop,
    CollectiveEpilogue
>;
using Gemm = cutlass::gemm::device::GemmUniversalAdapter<GemmKernel>;

// Force the device kernel symbol into the cubin without needing a host main.
auto* _anchor = &cutlass::device_kernel<GemmKernel>;


// ===== COMPILED SASS (sm_90a) =====

	.target	sm_90a

	.elftype	@"ET_EXEC"


//--------------------- .note.nv.tkinfo           --------------------------
	.section	.note.nv.tkinfo,"",@"SHT_NOTE"
	.sectionflags	@"SHF_NOTE_NV_TKINFO"
	.tkinfo
        /*0018*/ 	.word	0x00000002
        /*0030*/ 	.string	""
        /*0030*/ 	.string	"ptxas"
        /*0030*/ 	.string	"Cuda compilation tools, release 13.0, V13.0.88"
        /*0030*/ 	.string	"Build cuda_13.0.r13.0/compiler.36424714_0"
        /*0030*/ 	.string	"-arch sm_90a -m 64 "



//--------------------- .note.nv.cuinfo           --------------------------
	.section	.note.nv.cuinfo,"",@"SHT_NOTE"
	.sectionflags	@"SHF_NOTE_NV_CUINFO"
        /*0018*/ 	.short	0x0002
        /*001a*/ 	.short	0x005a
        /*001c*/ 	.short	0x0082
	.zero		2


//--------------------- .nv.info                  --------------------------
	.section	.nv.info,"",@"SHT_CUDA_INFO"
	.align	4


	//----- nvinfo : EIATTR_REGCOUNT
	.align		4
        /*0000*/ 	.byte	0x04, 0x2f
        /*0002*/ 	.short	(.L_15 - .L_14)
	.align		4
.L_14:
        /*0004*/ 	.word	index@(_ZN7cutlass13device_kernelINS_4gemm6kernel13GemmUniversalIN4cute5tupleIJiiiiEEENS1_10collective13CollectiveMmaINS1_34MainloopSm90TmaGmmaWarpSpecializedILi7ENS5_IJNS4_1CILi2EEENSA_ILi1EEESC_EEENS1_35KernelTmaWarpSpecializedCooperativeEEENS5_IJNSA_ILi384EEENSA_ILi80EEENSA_ILi64EEEEEEaNS5_IJlSC_lEEEaSK_NS4_8TiledMMAINS4_8MMA_AtomIJNS4_4SM904GMMA26MMA_64x16x32_S32S8S8_SS_TNEEEENS4_6LayoutISD_NS5_IJSC_NSA_ILi0EEESS_EEEEENS5_IJNS4_10UnderscoreESV_SV_EEEEENS4_13SM90_TMA_LOADENS4_14ComposedLayoutINS4_7SwizzleILi2ELi4ELi3EEENS4_18smem_ptr_flag_bitsILi8EEENSR_INS5_IJNSA_ILi8EEESI_EEENS5_IJSI_SC_EEEEEEEvNS4_8identityENS4_23SM90_TMA_LOAD_MULTICASTES18_vS19_EENS_8epilogue10collective6detail29Sm90TmaWarpSpecializedAdapterINS1D_15DefaultEpilogueIaSK_SK_NS1C_6thread17LinearCombinationIaLi1EiiLNS1H_9ScaleType4KindE0ELNS_15FloatRoundStyleE2EaEENS1_15EpilogueDefaultEEEEEvvEEEEvNT_6ParamsE)
        /*0008*/ 	.word	0x000000a8


	//----- nvinfo : EIATTR_FRAME_SIZE
	.align		4
.L_15:
        /*000c*/ 	.byte	0x04, 0x11
        /*000e*/ 	.short	(.L_17 - .L_16)
	.align		4
.L_16:
        /*0010*/ 	.word	index@(_ZN7cutlass13device_kernelINS_4gemm6kernel13GemmUniversalIN4cute5tupleIJiiiiEEENS1_10collective13CollectiveMmaINS1_34MainloopSm90TmaGmmaWarpSpecializedILi7ENS5_IJNS4_1CILi2EEENSA_ILi1EEESC_EEENS1_35KernelTmaWarpSpecializedCooperativeEEENS5_IJNSA_ILi384EEENSA_ILi80EEENSA_ILi64EEEEEEaNS5_IJlSC_lEEEaSK_NS4_8TiledMMAINS4_8MMA_AtomIJNS4_4SM904GMMA26MMA_64x16x32_S32S8S8_SS_TNEEEENS4_6LayoutISD_NS5_IJSC_NSA_ILi0EEESS_EEEEENS5_IJNS4_10UnderscoreESV_SV_EEEEENS4_13SM90_TMA_LOADENS4_14ComposedLayoutINS4_7SwizzleILi2ELi4ELi3EEENS4_18smem_ptr_flag_bitsILi8EEENSR_INS5_IJNSA_ILi8EEESI_EEENS5_IJSI_SC_EEEEEEEvNS4_8identityENS4_23SM90_TMA_LOAD_MULTICASTES18_vS19_EENS_8epilogue10collective6detail29Sm90TmaWarpSpecializedAdapterINS1D_15DefaultEpilogueIaSK_SK_NS1C_6thread17LinearCombinationIaLi1EiiLNS1H_9ScaleType4KindE0ELNS_15FloatRoundStyleE2EaEENS1_15EpilogueDefaultEEEEEvvEEEEvNT_6ParamsE)
        /*0014*/ 	.word	0x00000000


	//----- nvinfo : EIATTR_MIN_STACK_SIZE
	.align		4
.L_17:
        /*0018*/ 	.byte	0x04, 0x12
        /*001a*/ 	.short	(.L_19 - .L_18)
	.align		4
.L_18:
        /*001c*/ 	.word	index@(_ZN7cutlass13device_kernelINS_4gemm6kernel13GemmUniversalIN4cute5tupleIJiiiiEEENS1_10collective13CollectiveMmaINS1_34MainloopSm90TmaGmmaWarpSpecializedILi7ENS5_IJNS4_1CILi2EEENSA_ILi1EEESC_EEENS1_35KernelTmaWarpSpecializedCooperativeEEENS5_IJNSA_ILi384EEENSA_ILi80EEENSA_ILi64EEEEEEaNS5_IJlSC_lEEEaSK_NS4_8TiledMMAINS4_8MMA_AtomIJNS4_4SM904GMMA26MMA_64x16x32_S32S8S8_SS_TNEEEENS4_6LayoutISD_NS5_IJSC_NSA_ILi0EEESS_EEEEENS5_IJNS4_10UnderscoreESV_SV_EEEEENS4_13SM90_TMA_LOADENS4_14ComposedLayoutINS4_7SwizzleILi2ELi4ELi3EEENS4_18smem_ptr_flag_bitsILi8EEENSR_INS5_IJNSA_ILi8EEESI_EEENS5_IJSI_SC_EEEEEEEvNS4_8identityENS4_23SM90_TMA_LOAD_MULTICASTES18_vS19_EENS_8epilogue10collective6detail29Sm90TmaWarpSpecializedAdapterINS1D_15DefaultEpilogueIaSK_SK_NS1C_6thread17LinearCombinationIaLi1EiiLNS1H_9ScaleType4KindE0ELNS_15FloatRoundStyleE2EaEENS1_15EpilogueDefaultEEEEEvvEEEEvNT_6ParamsE)
        /*0020*/ 	.word	0x00000000
.L_19:


//--------------------- .nv.compat                --------------------------
	.section	.nv.compat,"",@"SHT_CUDA_COMPAT_INFO"
	.align	4
        /*0000*/ 	.byte	0x02, 0x09, 0x01, 0x00, 0x02, 0x02, 0x04, 0x00, 0x02, 0x05, 0x05, 0x00, 0x03, 0x07, 0x01, 0x01
        /*0010*/ 	.byte	0x02, 0x03, 0x01, 0x00, 0x02, 0x06, 0x01, 0x00, 0x04, 0x0b, 0x08, 0x00, 0x00, 0x00, 0x00, 0x00
        /*0020*/ 	.byte	0x00, 0x00, 0x00, 0x00


//--------------------- .nv.info._ZN7cutlass13device_kernelINS_4gemm6kernel13GemmUniversalIN4cute5tupleIJiiiiEEENS1_10collective13CollectiveMmaINS1_34MainloopSm90TmaGmmaWarpSpecializedILi7ENS5_IJNS4_1CILi2EEENSA_ILi1EEESC_EEENS1_35KernelTmaWarpSpecializedCooperativeEEENS5_IJNSA_ILi384EEENSA_ILi80EEENSA_ILi64EEEEEEaNS5_IJlSC_lEEEaSK_NS4_8TiledMMAINS4_8MMA_AtomIJNS4_4SM904GMMA26MMA_64x16x32_S32S8S8_SS_TNEEEENS4_6LayoutISD_NS5_IJSC_NSA_ILi0EEESS_EEEEENS5_IJNS4_10UnderscoreESV_SV_EEEEENS4_13SM90_TMA_LOADENS4_14ComposedLayoutINS4_7SwizzleILi2ELi4ELi3EEENS4_18smem_ptr_flag_bitsILi8EEENSR_INS5_IJNSA_ILi8EEESI_EEENS5_IJSI_SC_EEEEEEEvNS4_8identityENS4_23SM90_TMA_LOAD_MULTICASTES18_vS19_EENS_8epilogue10collective6detail29Sm90TmaWarpSpecializedAdapterINS1D_15DefaultEpilogueIaSK_SK_NS1C_6thread17LinearCombinationIaLi1EiiLNS1H_9ScaleType4KindE0ELNS_15FloatRoundStyleE2EaEENS1_15EpilogueDefaultEEEEEvvEEEEvNT_6ParamsE --------------------------
	.section	.nv.info._ZN7cutlass13device_kernelINS_4gemm6kernel13GemmUniversalIN4cute5tupleIJiiiiEEENS1_10collective13CollectiveMmaINS1_34MainloopSm90TmaGmmaWarpSpecializedILi7ENS5_IJNS4_1CILi2EEENSA_ILi1EEESC_EEENS1_35KernelTmaWarpSpecializedCooperativeEEENS5_IJNSA_ILi384EEENSA_ILi80EEENSA_ILi64EEEEEEaNS5_IJlSC_lEEEaSK_NS4_8TiledMMAINS4_8MMA_AtomIJNS4_4SM904GMMA26MMA_64x16x32_S32S8S8_SS_TNEEEENS4_6LayoutISD_NS5_IJSC_NSA_ILi0EEESS_EEEEENS5_IJNS4_10UnderscoreESV_SV_EEEEENS4_13SM90_TMA_LOADENS4_14ComposedLayoutINS4_7SwizzleILi2ELi4ELi3EEENS4_18smem_ptr_flag_bitsILi8EEENSR_INS5_IJNSA_ILi8EEESI_EEENS5_IJSI_SC_EEEEEEEvNS4_8identityENS4_23SM90_TMA_LOAD_MULTICASTES18_vS19_EENS_8epilogue10collective6detail29Sm90TmaWarpSpecializedAdapterINS1D_15DefaultEpilogueIaSK_SK_NS1C_6thread17LinearCombinationIaLi1EiiLNS1H_9ScaleType4KindE0ELNS_15FloatRoundStyleE2EaEENS1_15EpilogueDefaultEEEEEvvEEEEvNT_6ParamsE,"",@"SHT_CUDA_INFO"
	.sectionflags	@""
	.align	4


	//----- nvinfo : EIATTR_CUDA_API_VERSION
	.align		4
        /*0000*/ 	.byte	0x04, 0x37
        /*0002*/ 	.short	(.L_21 - .L_20)
.L_20:
        /*0004*/ 	.word	0x00000082


	//----- nvinfo : EIATTR_KPARAM_INFO
	.align		4
.L_21:
        /*0008*/ 	.byte	0x04, 0x17
        /*000a*/ 	.short	(.L_23 - .L_22)
.L_22:
        /*000c*/ 	.word	0x00000000
        /*0010*/ 	.short	0x0000
        /*0012*/ 	.short	0x0070
        /*0014*/ 	.byte	0x00, 0xf0, 0x01, 0x10


	//----- nvinfo : EIATTR_SPARSE_MMA_MASK
	.align		4
.L_23:
        /*0018*/ 	.byte	0x03, 0x50
        /*001a*/ 	.short	0x0000


	//----- nvinfo : EIATTR_MAXREG_COUNT
	.align		4
        /*001c*/ 	.byte	0x03, 0x1b
        /*001e*/ 	.short	0x00a8


	//----- nvinfo : EIATTR_NUM_BARRIERS
	.align		4
        /*0020*/ 	.byte	0x02, 0x4c
        /*0022*/ 	.byte	0x01
	.zero		1


	//----- nvinfo : EIATTR_EXTERNS
	.align		4
        /*0024*/ 	.byte	0x04, 0x0f
        /*0026*/ 	.short	(.L_25 - .L_24)


	//   ....[0]....
	.align		4
.L_24:
        /*0028*/ 	.word	index@(__assertfail)


	//----- nvinfo : EIATTR_MERCURY_ISA_VERSION
	.align		4
.L_25:
        /*002c*/ 	.byte	0x03, 0x5f
        /*002e*/ 	.short	0x0101


	//----- nvinfo : EIATTR_INT_WARP_WIDE_INSTR_OFFSETS
	.align		4
        /*0030*/ 	.byte	0x04, 0x31
        /*0032*/ 	.short	(.L_27 - .L_26)


	//   ....[0]....
.L_26:
        /*0034*/ 	.word	0x000004b0


	//   ....[1]....
        /*0038*/ 	.word	0x00000620


	//   ....[2]....
        /*003c*/ 	.word	0x000006e0


	//----- nvinfo : EIATTR_COOP_GROUP_MASK_REGIDS
	.align		4
.L_27:
        /*0040*/ 	.byte	0x04, 0x29
        /*0042*/ 	.short	(.L_29 - .L_28)


	//   ....[0]....
.L_28:
        /*0044*/ 	.word	0xffffffff


	//   ....[1]....
        /*0048*/ 	.word	0xffffffff


	//   ....[2]....
        /*004c*/ 	.word	0xffffffff


	//   ....[3]....
        /*0050*/ 	.word	0xffffffff


	//   ....[4]....
        /*0054*/ 	.word	0xffffffff


	//   ....[5]....
        /*0058*/ 	.word	0xffffffff


	//----- nvinfo : EIATTR_COOP_GROUP_INSTR_OFFSETS
	.align		4
.L_29:
        /*005c*/ 	.byte	0x04, 0x28
        /*005e*/ 	.short	(.L_31 - .L_30)


	//   ....[0]....
.L_30:
        /*0060*/ 	.word	0x00000060


	//   ....[1]....
        /*0064*/ 	.word	0x00000070


	//   ....[2]....
        /*0068*/ 	.word	0x00000130


	//   ....[3]....
        /*006c*/ 	.word	0x00000330


	//   ....[4]....
        /*0070*/ 	.word	0x00000860


	//   ....[5]....
        /*0074*/ 	.word	0x000013a0


	//----- nvinfo : EIATTR_REG_RECONFIG
	.align		4
.L_31:
        /*0078*/ 	.byte	0x01, 0x54
	.zero		2


	//----- nvinfo : EIATTR_SYSCALL_OFFSETS
	.align		4
        /*007c*/ 	.byte	0x04, 0x46
        /*007e*/ 	.short	(.L_33 - .L_32)


	//   ....[0]....
.L_32:
        /*0080*/ 	.word	0x00001570


	//----- nvinfo : EIATTR_MBARRIER_INSTR_OFFSETS
	.align		4
.L_33:
        /*0084*/ 	.byte	0x04, 0x39
        /*0086*/ 	.short	(.L_35 - .L_34)


	//   ....[0]....
.L_34:
        /*0088*/ 	.word	0x00000230
        /*008c*/ 	.word	0x000000ff
        /*0090*/ 	.word	0x00000000
        /*0094*/ 	.short	0x0100
        /*0096*/ 	.byte	0x08
	.zero		1


	//   ....[1]....
        /*0098*/ 	.word	0x00000240
        /*009c*/ 	.word	0x000000ff
        /*00a0*/ 	.word	0x00000038
        /*00a4*/ 	.short	0x0100
        /*00a6*/ 	.byte	0x08
	.zero		1


	//   ....[2]....
        /*00a8*/ 	.word	0x00000250
        /*00ac*/ 	.word	0x000000ff
        /*00b0*/ 	.word	0x00000008
        /*00b4*/ 	.short	0x0100
        /*00b6*/ 	.byte	0x08
	.zero		1


	//   ....[3]....
        /*00b8*/ 	.word	0x00000260
        /*00bc*/ 	.word	0x000000ff
        /*00c0*/ 	.word	0x00000040
        /*00c4*/ 	.short	0x0100
        /*00c6*/ 	.byte	0x08
	.zero		1


	//   ....[4]....
        /*00c8*/ 	.word	0x00000270
        /*00cc*/ 	.word	0x000000ff
        /*00d0*/ 	.word	0x00000010
        /*00d4*/ 	.short	0x0100
        /*00d6*/ 	.byte	0x08
	.zero		1


	//   ....[5]....
        /*00d8*/ 	.word	0x00000280
        /*00dc*/ 	.word	0x000000ff
        /*00e0*/ 	.word	0x00000048
        /*00e4*/ 	.short	0x0100
        /*00e6*/ 	.byte	0x08
	.zero		1


	//   ....[6]....
        /*00e8*/ 	.word	0x00000290
        /*00ec*/ 	.word	0x000000ff
        /*00f0*/ 	.word	0x00000018
        /*00f4*/ 	.short	0x0100
        /*00f6*/ 	.byte	0x08
	.zero		1


	//   ....[7]....
        /*00f8*/ 	.word	0x000002a0
        /*00fc*/ 	.word	0x000000ff
        /*0100*/ 	.word	0x00000050
        /*0104*/ 	.short	0x0100
        /*0106*/ 	.byte	0x08
	.zero		1


	//   ....[8]....
        /*0108*/ 	.word	0x000002b0
        /*010c*/ 	.word	0x000000ff
        /*0110*/ 	.word	0x00000020
        /*0114*/ 	.short	0x0100
        /*0116*/ 	.byte	0x08
	.zero		1


	//   ....[9]....
        /*0118*/ 	.word	0x000002c0
        /*011c*/ 	.word	0x000000ff
        /*0120*/ 	.word	0x00000058
        /*0124*/ 	.short	0x0100
        /*0126*/ 	.byte	0x08
	.zero		1


	//   ....[10]....
        /*0128*/ 	.word	0x000002d0
        /*012c*/ 	.word	0x000000ff
        /*0130*/ 	.word	0x00000028
        /*0134*/ 	.short	0x0100
        /*0136*/ 	.byte	0x08
	.zero		1


	//   ....[11]....
        /*0138*/ 	.word	0x000002e0
        /*013c*/ 	.word	0x000000ff
        /*0140*/ 	.word	0x00000060
        /*0144*/ 	.short	0x0100
        /*0146*/ 	.byte	0x08
	.zero		1


	//   ....[12]....
        /*0148*/ 	.word	0x000002f0
        /*014c*/ 	.word	0x000000ff
        /*0150*/ 	.word	0x00000030
        /*0154*/ 	.short	0x0100
        /*0156*/ 	.byte	0x08
	.zero		1


	//   ....[13]....
        /*0158*/ 	.word	0x00000300
        /*015c*/ 	.word	0x000000ff
        /*0160*/ 	.word	0x00000068
        /*0164*/ 	.short	0x0100
        /*0166*/ 	.byte	0x08
	.zero		1


	//   ....[14]....
        /*0168*/ 	.word	0x00000770
        /*016c*/ 	.word	0x000000ff
        /*0170*/ 	.word	0x00000080
        /*0174*/ 	.short	0x0100
        /*0176*/ 	.byte	0x06
	.zero		1


	//   ....[15]....
        /*0178*/ 	.word	0x00000800
        /*017c*/ 	.word	0x000000ff
        /*0180*/ 	.word	0x00000088
        /*0184*/ 	.short	0x0100
        /*0186*/ 	.byte	0x06
	.zero		1


	//   ....[16]....
        /*0188*/ 	.word	0x00001640
        /*018c*/ 	.word	0x00000003
        /*0190*/ 	.word	0x00000000
        /*0194*/ 	.short	0x010a
        /*0196*/ 	.byte	0x3f
	.zero		1


	//   ....[17]....
        /*0198*/ 	.word	0x00001680
        /*019c*/ 	.word	0x00000003
        /*01a0*/ 	.word	0x00000000
        /*01a4*/ 	.short	0x010a
        /*01a6*/ 	.byte	0x3f
	.zero		1


	//   ....[18]....
        /*01a8*/ 	.word	0x000023a0
        /*01ac*/ 	.word	0x00000005
        /*01b0*/ 	.word	0x00000000
        /*01b4*/ 	.short	0x010a
        /*01b6*/ 	.byte	0x3f
	.zero		1


	//   ....[19]....
        /*01b8*/ 	.word	0x000023e0
        /*01bc*/ 	.word	0x00000005
        /*01c0*/ 	.word	0x00000000
        /*01c4*/ 	.short	0x010a
        /*01c6*/ 	.byte	0x3f
	.zero		1


	//   ....[20]....
        /*01c8*/ 	.word	0x00002f90
        /*01cc*/ 	.word	0x00000004
        /*01d0*/ 	.word	0x00000000
        /*01d4*/ 	.short	0x0101
        /*01d6*/ 	.byte	0x3f
	.zero		1


	//   ....[21]....
        /*01d8*/ 	.word	0x000031d0
        /*01dc*/ 	.word	0x00000000
        /*01e0*/ 	.word	0x00000000
        /*01e4*/ 	.short	0x0101
        /*01e6*/ 	.byte	0x3f
	.zero		1


	//   ....[22]....
        /*01e8*/ 	.word	0x0000aad0
        /*01ec*/ 	.word	0x00000017
        /*01f0*/ 	.word	0x00000038
        /*01f4*/ 	.short	0x010a
        /*01f6*/ 	.byte	0x3f
	.zero		1


	//   ....[23]....
        /*01f8*/ 	.word	0x0000aec0
        /*01fc*/ 	.word	0x00000006
        /*0200*/ 	.word	0x00000088
        /*0204*/ 	.short	0x0101
        /*0206*/ 	.byte	0x3f
	.zero		1


	//   ....[24]....
        /*0208*/ 	.word	0x0000b5c0
        /*020c*/ 	.word	0x00000007
        /*0210*/ 	.word	0x00000000
        /*0214*/ 	.short	0x010a
        /*0216*/ 	.byte	0x3f
	.zero		1


	//   ....[25]....
        /*0218*/ 	.word	0x0000b640
        /*021c*/ 	.word	0x00000006
        /*0220*/ 	.word	0x00000000
        /*0224*/ 	.short	0x010a
        /*0226*/ 	.byte	0x3f
	.zero		1


	//   ....[26]....
        /*0228*/ 	.word	0x0000b6d0
        /*022c*/ 	.word	0x00000007
        /*0230*/ 	.word	0x00000000
        /*0234*/ 	.short	0x010a
        /*0236*/ 	.byte	0x3f
	.zero		1


	//   ....[27]....
        /*0238*/ 	.word	0x0000b760
        /*023c*/ 	.word	0x00000006
        /*0240*/ 	.word	0x00000000
        /*0244*/ 	.short	0x010a
        /*0246*/ 	.byte	0x3f
	.zero		1


	//   ....[28]....
        /*0248*/ 	.word	0x0000b7f0
        /*024c*/ 	.word	0x00000007
        /*0250*/ 	.word	0x00000000
        /*0254*/ 	.short	0x010a
        /*0256*/ 	.byte	0x3f
	.zero		1


	//   ....[29]....
        /*0258*/ 	.word	0x0000b880
        /*025c*/ 	.word	0x00000006
        /*0260*/ 	.word	0x00000000
        /*0264*/ 	.short	0x010a
        /*0266*/ 	.byte	0x3f
	.zero		1


	//   ....[30]....
        /*0268*/ 	.word	0x0000b910
        /*026c*/ 	.word	0x00000005
        /*0270*/ 	.word	0x00000000
        /*0274*/ 	.short	0x010a
        /*0276*/ 	.byte	0x3f
	.zero		1


	//   ....[31]....
        /*0278*/ 	.word	0x0000b970
        /*027c*/ 	.word	0x00000003
        /*0280*/ 	.word	0x00000000
        /*0284*/ 	.short	0x010a
        /*0286*/ 	.byte	0x3f
	.zero		1


	//   ....[32]....
        /*0288*/ 	.word	0x0000b9c0
        /*028c*/ 	.word	0x00000005
        /*0290*/ 	.word	0x00000000
        /*0294*/ 	.short	0x010a
        /*0296*/ 	.byte	0x3f
	.zero		1


	//   ....[33]....
        /*0298*/ 	.word	0x0000ba90
        /*029c*/ 	.word	0x00000017
        /*02a0*/ 	.word	0x00000038
        /*02a4*/ 	.short	0x010a
        /*02a6*/ 	.byte	0x3f
	.zero		1


	//   ....[34]....
        /*02a8*/ 	.word	0x0000bb60
        /*02ac*/ 	.word	0x00000007
        /*02b0*/ 	.word	0x00000000
        /*02b4*/ 	.short	0x010a
        /*02b6*/ 	.byte	0x3f
	.zero		1


	//   ....[35]....
        /*02b8*/ 	.word	0x0000bbb0
        /*02bc*/ 	.word	0x00000006
        /*02c0*/ 	.word	0x00000000
        /*02c4*/ 	.short	0x010a
        /*02c6*/ 	.byte	0x3f
	.zero		1


	//   ....[36]....
        /*02c8*/ 	.word	0x0000bc00
        /*02cc*/ 	.word	0x00000007
        /*02d0*/ 	.word	0x00000000
        /*02d4*/ 	.short	0x010a
        /*02d6*/ 	.byte	0x3f
	.zero		1


	//   ....[37]....
        /*02d8*/ 	.word	0x0000bc50
        /*02dc*/ 	.word	0x00000006
        /*02e0*/ 	.word	0x00000000
        /*02e4*/ 	.short	0x010a
        /*02e6*/ 	.byte	0x3f
	.zero		1


	//   ....[38]....
        /*02e8*/ 	.word	0x0000bca0
        /*02ec*/ 	.word	0x00000007
        /*02f0*/ 	.word	0x00000000
        /*02f4*/ 	.short	0x010a
        /*02f6*/ 	.byte	0x3f
	.zero		1


	//   ....[39]....
        /*02f8*/ 	.word	0x0000bcf0
        /*02fc*/ 	.word	0x00000006
        /*0300*/ 	.word	0x00000000
        /*0304*/ 	.short	0x010a
        /*0306*/ 	.byte	0x3f
	.zero		1


	//----- nvinfo : EIATTR_NUM_MBARRIERS
	.align		4
.L_35:
        /*0308*/ 	.byte	0x03, 0x38
        /*030a*/ 	.short	0x0010


	//----- nvinfo : EIATTR_EXIT_INSTR_OFFSETS
	.align		4
        /*030c*/ 	.byte	0x04, 0x1c
        /*030e*/ 	.short	(.L_37 - .L_36)


	//   ....[0]....
.L_36:
        /*0310*/ 	.word	0x000009d0


	//   ....[1]....
        /*0314*/ 	.word	0x000011f0


	//   ....[2]....
        /*0318*/ 	.word	0x0000a1e0


	//   ....[3]....
        /*031c*/ 	.word	0x0000a740


	//   ....[4]....
        /*0320*/ 	.word	0x0000b960


	//----- nvinfo : EIATTR_MAX_THREADS
	.align		4
.L_37:
        /*0324*/ 	.byte	0x04, 0x05
        /*0326*/ 	.short	(.L_39 - .L_38)
.L_38:
        /*0328*/ 	.word	0x00000180
        /*032c*/ 	.word	0x00000001
        /*0330*/ 	.word	0x00000001


	//----- nvinfo : EIATTR_CRS_STACK_SIZE
	.align		4
.L_39:
        /*0334*/ 	.byte	0x04, 0x1e
        /*0336*/ 	.short	(.L_41 - .L_40)
.L_40:
        /*0338*/ 	.word	0x00000000


	//----- nvinfo : EIATTR_CBANK_PARAM_SIZE
	.align		4
.L_41:
        /*033c*/ 	.byte	0x03, 0x19
        /*033e*/ 	.short	0x0470


	//----- nvinfo : EIATTR_PARAM_CBANK
	.align		4
        /*0340*/ 	.byte	0x04, 0x0a
        /*0342*/ 	.short	(.L_43 - .L_42)
	.align		4
.L_42:
        /*0344*/ 	.word	index@(.nv.constant0._ZN7cutlass13device_kernelINS_4gemm6kernel13GemmUniversalIN4cute5tupleIJiiiiEEENS1_10collective13CollectiveMmaINS1_34MainloopSm90TmaGmmaWarpSpecializedILi7ENS5_IJNS4_1CILi2EEENSA_ILi1EEESC_EEENS1_35KernelTmaWarpSpecializedCooperativeEEENS5_IJNSA_ILi384EEENSA_ILi80EEENSA_ILi64EEEEEEaNS5_IJlSC_lEEEaSK_NS4_8TiledMMAINS4_8MMA_AtomIJNS4_4SM904GMMA26MMA_64x16x32_S32S8S8_SS_TNEEEENS4_6LayoutISD_NS5_IJSC_NSA_ILi0EEESS_EEEEENS5_IJNS4_10UnderscoreESV_SV_EEEEENS4_13SM90_TMA_LOADENS4_14ComposedLayoutINS4_7SwizzleILi2ELi4ELi3EEENS4_18smem_ptr_flag_bitsILi8EEENSR_INS5_IJNSA_ILi8EEESI_EEENS5_IJSI_SC_EEEEEEEvNS4_8identityENS4_23SM90_TMA_LOAD_MULTICASTES18_vS19_EENS_8epilogue10collective6detail29Sm90TmaWarpSpecializedAdapterINS1D_15DefaultEpilogueIaSK_SK_NS1C_6thread17LinearCombinationIaLi1EiiLNS1H_9ScaleType4KindE0ELNS_15FloatRoundStyleE2EaEENS1_15EpilogueDefaultEEEEEvvEEEEvNT_6ParamsE)
        /*0348*/ 	.short	0x0210
        /*034a*/ 	.short	0x0470


	//----- nvinfo : EIATTR_SW_WAR
	.align		4
.L_43:
        /*034c*/ 	.byte	0x04, 0x36
        /*034e*/ 	.short	(.L_45 - .L_44)
.L_44:
        /*0350*/ 	.word	0x00000008
.L_45:


//--------------------- .nv.callgraph             --------------------------
	.section	.nv.callgraph,"",@"SHT_CUDA_CALLGRAPH"
	.align	4
	.sectionentsize	8
	.align		4
        /*0000*/ 	.word	0x00000000
	.align		4
        /*0004*/ 	.word	0xffffffff
	.align		4
        /*0008*/ 	.word	index@(_ZN7cutlass13device_kernelINS_4gemm6kernel13GemmUniversalIN4cute5tupleIJiiiiEEENS1_10collective13CollectiveMmaINS1_34MainloopSm90TmaGmmaWarpSpecializedILi7ENS5_IJNS4_1CILi2EEENSA_ILi1EEESC_EEENS1_35KernelTmaWarpSpecializedCooperativeEEENS5_IJNSA_ILi384EEENSA_ILi80EEENSA_ILi64EEEEEEaNS5_IJlSC_lEEEaSK_NS4_8TiledMMAINS4_8MMA_AtomIJNS4_4SM904GMMA26MMA_64x16x32_S32S8S8_SS_TNEEEENS4_6LayoutISD_NS5_IJSC_NSA_ILi0EEESS_EEEEENS5_IJNS4_10UnderscoreESV_SV_EEEEENS4_13SM90_TMA_LOADENS4_14ComposedLayoutINS4_7SwizzleILi2ELi4ELi3EEENS4_18smem_ptr_flag_bitsILi8EEENSR_INS5_IJNSA_ILi8EEESI_EEENS5_IJSI_SC_EEEEEEEvNS4_8identityENS4_23SM90_TMA_LOAD_MULTICASTES18_vS19_EENS_8epilogue10collective6detail29Sm90TmaWarpSpecializedAdapterINS1D_15DefaultEpilogueIaSK_SK_NS1C_6thread17LinearCombinationIaLi1EiiLNS1H_9ScaleType4KindE0ELNS_15FloatRoundStyleE2EaEENS1_15EpilogueDefaultEEEEEvvEEEEvNT_6ParamsE)
	.align		4
        /*000c*/ 	.word	index@(__assertfail)
	.align		4
        /*0010*/ 	.word	0x00000000
	.align		4
        /*0014*/ 	.word	0xfffffffe
	.align		4
        /*0018*/ 	.word	0x00000000
	.align		4
        /*001c*/ 	.word	0xfffffffd
	.align		4
        /*0020*/ 	.word	0x00000000
	.align		4
        /*0024*/ 	.word	0xfffffffc


//--------------------- .nv.constant4             --------------------------
	.section	.nv.constant4,"a",@progbits
	.align	8
	.align		8
.nv.constant4:
        /*0000*/ 	.dword	__assertfail
	.align		8
        /*0008*/ 	.dword	__unnamed_1
	.align		8
        /*0010*/ 	.dword	_ZN40_INTERNAL_104b9fa9_4_k_cu_aa0e6145_130524cuda3std3__45__cpo5beginE
	.align		8
        /*0018*/ 	.dword	_ZN40_INTERNAL_104b9fa9_4_k_cu_aa0e6145_130524cuda3std3__45__cpo3endE
	.align		8
        /*0020*/ 	.dword	_ZN40_INTERNAL_104b9fa9_4_k_cu_aa0e6145_130524cuda3std3__45__cpo6cbeginE
	.align		8
        /*0028*/ 	.dword	_ZN40_INTERNAL_104b9fa9_4_k_cu_aa0e6145_130524cuda3std3__45__cpo4cendE
	.align		8
        /*0030*/ 	.dword	_ZN40_INTERNAL_104b9fa9_4_k_cu_aa0e6145_130524cuda3std3__442_GLOBAL__N__104b9fa9_4_k_cu_aa0e6145_130526ignoreE
	.align		8
        /*0038*/ 	.dword	_ZN40_INTERNAL_104b9fa9_4_k_cu_aa0e6145_130524cuda3std3__419piecewise_constructE
	.align		8
        /*0040*/ 	.dword	_ZN40_INTERNAL_104b9fa9_4_k_cu_aa0e6145_130524cuda3std3__48in_placeE
	.align		8
        /*0048*/ 	.dword	_ZN40_INTERNAL_104b9fa9_4_k_cu_aa0e6145_130524cuda3std6ranges3__45__cpo4swapE
	.align		8
        /*0050*/ 	.dword	_ZN40_INTERNAL_104b9fa9_4_k_cu_aa0e6145_130524cuda3std6ranges3__45__cpo9iter_moveE
	.align		8
        /*0058*/ 	.dword	_ZN40_INTERNAL_104b9fa9_4_k_cu_aa0e6145_130524cute7productE
	.align		8
        /*0060*/ 	.dword	_ZN40_INTERNAL_104b9fa9_4_k_cu_aa0e6145_130524cute1_E
	.align		8
        /*0068*/ 	.dword	$str$22
	.align		8
        /*0070*/ 	.dword	$str$23


//--------------------- .text._ZN7cutlass13device_kernelINS_4gemm6kernel13GemmUniversalIN4cute5tupleIJiiiiEEENS1_10collective13CollectiveMmaINS1_34MainloopSm90TmaGmmaWarpSpecializedILi7ENS5_IJNS4_1CILi2EEENSA_ILi1EEESC_EEENS1_35KernelTmaWarpSpecializedCooperativeEEENS5_IJNSA_ILi384EEENSA_ILi80EEENSA_ILi64EEEEEEaNS5_IJlSC_lEEEaSK_NS4_8TiledMMAINS4_8MMA_AtomIJNS4_4SM904GMMA26MMA_64x16x32_S32S8S8_SS_TNEEEENS4_6LayoutISD_NS5_IJSC_NSA_ILi0EEESS_EEEEENS5_IJNS4_10UnderscoreESV_SV_EEEEENS4_13SM90_TMA_LOADENS4_14ComposedLayoutINS4_7SwizzleILi2ELi4ELi3EEENS4_18smem_ptr_flag_bitsILi8EEENSR_INS5_IJNSA_ILi8EEESI_EEENS5_IJSI_SC_EEEEEEEvNS4_8identityENS4_23SM90_TMA_LOAD_MULTICASTES18_vS19_EENS_8epilogue10collective6detail29Sm90TmaWarpSpecializedAdapterINS1D_15DefaultEpilogueIaSK_SK_NS1C_6thread17LinearCombinationIaLi1EiiLNS1H_9ScaleType4KindE0ELNS_15FloatRoundStyleE2EaEENS1_15EpilogueDefaultEEEEEvvEEEEvNT_6ParamsE --------------------------
	.section	.text._ZN7cutlass13device_kernelINS_4gemm6kernel13GemmUniversalIN4cute5tupleIJiiiiEEENS1_10collective13CollectiveMmaINS1_34MainloopSm90TmaGmmaWarpSpecializedILi7ENS5_IJNS4_1CILi2EEENSA_ILi1EEESC_EEENS1_35KernelTmaWarpSpecializedCooperativeEEENS5_IJNSA_ILi384EEENSA_ILi80EEENSA_ILi64EEEEEEaNS5_IJlSC_lEEEaSK_NS4_8TiledMMAINS4_8MMA_AtomIJNS4_4SM904GMMA26MMA_64x16x32_S32S8S8_SS_TNEEEENS4_6LayoutISD_NS5_IJSC_NSA_ILi0EEESS_EEEEENS5_IJNS4_10UnderscoreESV_SV_EEEEENS4_13SM90_TMA_LOADENS4_14ComposedLayoutINS4_7SwizzleILi2ELi4ELi3EEENS4_18smem_ptr_flag_bitsILi8EEENSR_INS5_IJNSA_ILi8EEESI_EEENS5_IJSI_SC_EEEEEEEvNS4_8identityENS4_23SM90_TMA_LOAD_MULTICASTES18_vS19_EENS_8epilogue10collective6detail29Sm90TmaWarpSpecializedAdapterINS1D_15DefaultEpilogueIaSK_SK_NS1C_6thread17LinearCombinationIaLi1EiiLNS1H_9ScaleType4KindE0ELNS_15FloatRoundStyleE2EaEENS1_15EpilogueDefaultEEEEEvvEEEEvNT_6ParamsE,"ax",@progbits
	.align	128
.text._ZN7cutlass13device_kernelINS_4gemm6kernel13GemmUniversalIN4cute5tupleIJiiiiEEENS1_10collective13CollectiveMmaINS1_34MainloopSm90TmaGmmaWarpSpecializedILi7ENS5_IJNS4_1CILi2EEENSA_ILi1EEESC_EEENS1_35KernelTmaWarpSpecializedCooperativeEEENS5_IJNSA_ILi384EEENSA_ILi80EEENSA_ILi64EEEEEEaNS5_IJlSC_lEEEaSK_NS4_8TiledMMAINS4_8MMA_AtomIJNS4_4SM904GMMA26MMA_64x16x32_S32S8S8_SS_TNEEEENS4_6LayoutISD_NS5_IJSC_NSA_ILi0EEESS_EEEEENS5_IJNS4_10UnderscoreESV_SV_EEEEENS4_13SM90_TMA_LOADENS4_14ComposedLayoutINS4_7SwizzleILi2ELi4ELi3EEENS4_18smem_ptr_flag_bitsILi8EEENSR_INS5_IJNSA_ILi8EEESI_EEENS5_IJSI_SC_EEEEEEEvNS4_8identityENS4_23SM90_TMA_LOAD_MULTICASTES18_vS19_EENS_8epilogue10collective6detail29Sm90TmaWarpSpecializedAdapterINS1D_15DefaultEpilogueIaSK_SK_NS1C_6thread17LinearCombinationIaLi1EiiLNS1H_9ScaleType4KindE0ELNS_15FloatRoundStyleE2EaEENS1_15EpilogueDefaultEEEEEvvEEEEvNT_6ParamsE:
        .type           _ZN7cutlass13device_kernelINS_4gemm6kernel13GemmUniversalIN4cute5tupleIJiiiiEEENS1_10collective13CollectiveMmaINS1_34MainloopSm90TmaGmmaWarpSpecializedILi7ENS5_IJNS4_1CILi2EEENSA_ILi1EEESC_EEENS1_35KernelTmaWarpSpecializedCooperativeEEENS5_IJNSA_ILi384EEENSA_ILi80EEENSA_ILi64EEEEEEaNS5_IJlSC_lEEEaSK_NS4_8TiledMMAINS4_8MMA_AtomIJNS4_4SM904GMMA26MMA_64x16x32_S32S8S8_SS_TNEEEENS4_6LayoutISD_NS5_IJSC_NSA_ILi0EEESS_EEEEENS5_IJNS4_10UnderscoreESV_SV_EEEEENS4_13SM90_TMA_LOADENS4_14ComposedLayoutINS4_7SwizzleILi2ELi4ELi3EEENS4_18smem_ptr_flag_bitsILi8EEENSR_INS5_IJNSA_ILi8EEESI_EEENS5_IJSI_SC_EEEEEEEvNS4_8identityENS4_23SM90_TMA_LOAD_MULTICASTES18_vS19_EENS_8epilogue10collective6detail29Sm90TmaWarpSpecializedAdapterINS1D_15DefaultEpilogueIaSK_SK_NS1C_6thread17LinearCombinationIaLi1EiiLNS1H_9ScaleType4KindE0ELNS_15FloatRoundStyleE2EaEENS1_15EpilogueDefaultEEEEEvvEEEEvNT_6ParamsE,@function
        .size           _ZN7cutlass13device_kernelINS_4gemm6kernel13GemmUniversalIN4cute5tupleIJiiiiEEENS1_10collective13CollectiveMmaINS1_34MainloopSm90TmaGmmaWarpSpecializedILi7ENS5_IJNS4_1CILi2EEENSA_ILi1EEESC_EEENS1_35KernelTmaWarpSpecializedCooperativeEEENS5_IJNSA_ILi384EEENSA_ILi80EEENSA_ILi64EEEEEEaNS5_IJlSC_lEEEaSK_NS4_8TiledMMAINS4_8MMA_AtomIJNS4_4SM904GMMA26MMA_64x16x32_S32S8S8_SS_TNEEEENS4_6LayoutISD_NS5_IJSC_NSA_ILi0EEESS_EEEEENS5_IJNS4_10UnderscoreESV_SV_EEEEENS4_13SM90_TMA_LOADENS4_14ComposedLayoutINS4_7SwizzleILi2ELi4ELi3EEENS4_18smem_ptr_flag_bitsILi8EEENSR_INS5_IJNSA_ILi8EEESI_EEENS5_IJSI_SC_EEEEEEEvNS4_8identityENS4_23SM90_TMA_LOAD_MULTICASTES18_vS19_EENS_8epilogue10collective6detail29Sm90TmaWarpSpecializedAdapterINS1D_15DefaultEpilogueIaSK_SK_NS1C_6thread17LinearCombinationIaLi1EiiLNS1H_9ScaleType4KindE0ELNS_15FloatRoundStyleE2EaEENS1_15EpilogueDefaultEEEEEvvEEEEvNT_6ParamsE,(.L_x_103 - _ZN7cutlass13device_kernelINS_4gemm6kernel13GemmUniversalIN4cute5tupleIJiiiiEEENS1_10collective13CollectiveMmaINS1_34MainloopSm90TmaGmmaWarpSpecializedILi7ENS5_IJNS4_1CILi2EEENSA_ILi1EEESC_EEENS1_35KernelTmaWarpSpecializedCooperativeEEENS5_IJNSA_ILi384EEENSA_ILi80EEENSA_ILi64EEEEEEaNS5_IJlSC_lEEEaSK_NS4_8TiledMMAINS4_8MMA_AtomIJNS4_4SM904GMMA26MMA_64x16x32_S32S8S8_SS_TNEEEENS4_6LayoutISD_NS5_IJSC_NSA_ILi0EEESS_EEEEENS5_IJNS4_10UnderscoreESV_SV_EEEEENS4_13SM90_TMA_LOADENS4_14ComposedLayoutINS4_7SwizzleILi2ELi4ELi3EEENS4_18smem_ptr_flag_bitsILi8EEENSR_INS5_IJNSA_ILi8EEESI_EEENS5_IJSI_SC_EEEEEEEvNS4_8identityENS4_23SM90_TMA_LOAD_MULTICASTES18_vS19_EENS_8epilogue10collective6detail29Sm90TmaWarpSpecializedAdapterINS1D_15DefaultEpilogueIaSK_SK_NS1C_6thread17LinearCombinationIaLi1EiiLNS1H_9ScaleType4KindE0ELNS_15FloatRoundStyleE2EaEENS1_15EpilogueDefaultEEEEEvvEEEEvNT_6ParamsE)
        .other          _ZN7cutlass13device_kernelINS_4gemm6kernel13GemmUniversalIN4cute5tupleIJiiiiEEENS1_10collective13CollectiveMmaINS1_34MainloopSm90TmaGmmaWarpSpecializedILi7ENS5_IJNS4_1CILi2EEENSA_ILi1EEESC_EEENS1_35KernelTmaWarpSpecializedCooperativeEEENS5_IJNSA_ILi384EEENSA_ILi80EEENSA_ILi64EEEEEEaNS5_IJlSC_lEEEaSK_NS4_8TiledMMAINS4_8MMA_AtomIJNS4_4SM904GMMA26MMA_64x16x32_S32S8S8_SS_TNEEEENS4_6LayoutISD_NS5_IJSC_NSA_ILi0EEESS_EEEEENS5_IJNS4_10UnderscoreESV_SV_EEEEENS4_13SM90_TMA_LOADENS4_14ComposedLayoutINS4_7SwizzleILi2ELi4ELi3EEENS4_18smem_ptr_flag_bitsILi8EEENSR_INS5_IJNSA_ILi8EEESI_EEENS5_IJSI_SC_EEEEEEEvNS4_8identityENS4_23SM90_TMA_LOAD_MULTICASTES18_vS19_EENS_8epilogue10collective6detail29Sm90TmaWarpSpecializedAdapterINS1D_15DefaultEpilogueIaSK_SK_NS1C_6thread17LinearCombinationIaLi1EiiLNS1H_9ScaleType4KindE0ELNS_15FloatRoundStyleE2EaEENS1_15EpilogueDefaultEEEEEvvEEEEvNT_6ParamsE,@"STO_CUDA_ENTRY STV_DEFAULT"
_ZN7cutlass13device_kernelINS_4gemm6kernel13GemmUniversalIN4cute5tupleIJiiiiEEENS1_10collective13CollectiveMmaINS1_34MainloopSm90TmaGmmaWarpSpecializedILi7ENS5_IJNS4_1CILi2EEENSA_ILi1EEESC_EEENS1_35KernelTmaWarpSpecializedCooperativeEEENS5_IJNSA_ILi384EEENSA_ILi80EEENSA_ILi64EEEEEEaNS5_IJlSC_lEEEaSK_NS4_8TiledMMAINS4_8MMA_AtomIJNS4_4SM904GMMA26MMA_64x16x32_S32S8S8_SS_TNEEEENS4_6LayoutISD_NS5_IJSC_NSA_ILi0EEESS_EEEEENS5_IJNS4_10UnderscoreESV_SV_EEEEENS4_13SM90_TMA_LOADENS4_14ComposedLayoutINS4_7SwizzleILi2ELi4ELi3EEENS4_18smem_ptr_flag_bitsILi8EEENSR_INS5_IJNSA_ILi8EEESI_EEENS5_IJSI_SC_EEEEEEEvNS4_8identityENS4_23SM90_TMA_LOAD_MULTICASTES18_vS19_EENS_8epilogue10collective6detail29Sm90TmaWarpSpecializedAdapterINS1D_15DefaultEpilogueIaSK_SK_NS1C_6thread17LinearCombinationIaLi1EiiLNS1H_9ScaleType4KindE0ELNS_15FloatRoundStyleE2EaEENS1_15EpilogueDefaultEEEEEvvEEEEvNT_6ParamsE:
[----:B------:R-:W0:Y:S01]  /*0000*/  LDC R1, c[0x0][0x28] ;  /* 0x00000a00ff017b82 */ /* 0x000e220000000800 */
[----:B------:R-:W1:Y:S01]  /*0010*/  S2R R144, SR_TID.X ;  /* 0x0000000000907919 */ /* 0x000e620000002100 */
[----:B------:R-:W-:Y:S01]  /*0020*/  ELECT P0, URZ, PT ;  /* 0x00000000003f782f */ /* 0x000fe20003800000 */
[----:B------:R-:W-:Y:S01]  /*0030*/  BSSY B0, `(.L_x_0) ;  /* 0x000000f000007945 */ /* 0x000fe20003800000 */
[--C-:B-1----:R-:W-:Y:S02]  /*0040*/  SHF.R.U32.HI R0, RZ, 0x5, R144.reuse ;  /* 0x00000005ff007819 */ /* 0x102fe40000011690 */
[----:B------:R-:W-:-:S03]  /*0050*/  SHF.R.U32.HI R148, RZ, 0x7, R144 ;  /* 0x00000007ff947819 */ /* 0x000fc60000011690 */
[----:B------:R-:W1:Y:S04]  /*0060*/  SHFL.IDX PT, R3, R0, RZ, 0x1f ;  /* 0x00001fff00037589 */ /* 0x000e6800000e0000 */
[----:B------:R2:W3:Y:S01]  /*0070*/  SHFL.IDX PT, R2, R148, RZ, 0x1f ;  /* 0x00001fff94027589 */ /* 0x0004e200000e0000 */
[----:B-1----:R-:W-:-:S13]  /*0080*/  ISETP.NE.OR P0, PT, R3, RZ, !P0 ;  /* 0x000000ff0300720c */ /* 0x002fda0004705670 */
[----:B0-23--:R-:W-:Y:S05]  /*0090*/  @P0 BRA `(.L_x_1) ;  /* 0x0000000000200947 */ /* 0x00dfea0003800000 */
[----:B------:R-:W-:Y:S02]  /*00a0*/  ULDC.64 UR4, c[0x0][0x198] ;  /* 0x0000660000047ab9 */ /* 0x000fe40000000a00 */
[----:B------:R-:W-:Y:S02]  /*00b0*/  UIADD3 UR6, UP0, UR4, 0xf0, URZ ;  /* 0x000000f004067890 */ /* 0x000fe4000ff1e03f */
[----:B------:R-:W-:Y:S02]  /*00c0*/  UIADD3 UR4, UP1, UR4, 0x1f0, URZ ;  /* 0x000001f004047890 */ /* 0x000fe4000ff3e03f */
[----:B------:R-:W-:Y:S02]  /*00d0*/  UIADD3.X UR7, URZ, UR5, URZ, UP0, !UPT ;  /* 0x000000053f077290 */ /* 0x000fe400087fe43f */
[----:B------:R-:W-:-:S07]  /*00e0*/  UIADD3.X UR5, URZ, UR5, URZ, UP1, !UPT ;  /* 0x000000053f057290 */ /* 0x000fce0008ffe43f */
[----:B------:R0:W-:Y:S02]  /*00f0*/  UTMACCTL.PF [UR6] ;  /* 0x00000000060079b9 */ /* 0x0001e40008040000 */
[----:B------:R0:W-:Y:S02]  /*0100*/  UTMACCTL.PF [UR4] ;  /* 0x00000000040079b9 */ /* 0x0001e40008040000 */
[----:B0-----:R-:W-:Y:S01]  /*0110*/  NOP ;  /* 0x0000000000007918 */ /* 0x001fe20000000000 */
.L_x_1:
[----:B------:R-:W-:Y:S05]  /*0120*/  BSYNC B0 ;  /* 0x0000000000007941 */ /* 0x000fea0003800000 */
.L_x_0:
[----:B------:R-:W0:Y:S02]  /*0130*/  SHFL.IDX PT, R5, R0, RZ, 0x1f ;  /* 0x00001fff00057589 */ /* 0x000e2400000e0000 */
[----:B0-----:R-:W-:-:S13]  /*0140*/  ISETP.NE.AND P0, PT, R5, RZ, PT ;  /* 0x000000ff0500720c */ /* 0x001fda0003f05270 */
[----:B------:R-:W-:Y:S05]  /*0150*/  @P0 BRA `(.L_x_2) ;  /* 0x0000000000700947 */ /* 0x000fea0003800000 */
[----:B------:R-:W0:Y:S01]  /*0160*/  S2UR UR8, SR_CgaCtaId ;  /* 0x00000000000879c3 */ /* 0x000e220000008800 */
[----:B------:R-:W-:Y:S01]  /*0170*/  UMOV UR4, 0x400 ;  /* 0x0000040000047882 */ /* 0x000fe20000000000 */
[----:B------:R-:W-:Y:S01]  /*0180*/  UMOV UR5, 0x1 ;  /* 0x0000000100057882 */ /* 0x000fe20000000000 */
[----:B------:R-:W-:Y:S01]  /*0190*/  UMOV UR6, 0x4 ;  /* 0x0000000400067882 */ /* 0x000fe20000000000 */
[----:B------:R-:W-:Y:S01]  /*01a0*/  ELECT P0, URZ, PT ;  /* 0x00000000003f782f */ /* 0x000fe20003800000 */
[----:B------:R-:W-:-:S04]  /*01b0*/  UIADD3 UR6, -UR6, 0x100000, URZ ;  /* 0x0010000006067890 */ /* 0x000fc8000fffe13f */
[----:B------:R-:W-:Y:S02]  /*01c0*/  USHF.L.U32 UR7, UR6, 0xb, URZ ;  /* 0x0000000b06077899 */ /* 0x000fe4000800063f */
[----:B------:R-:W-:Y:S02]  /*01d0*/  USHF.L.U32 UR6, UR6, 0x1, URZ ;  /* 0x0000000106067899 */ /* 0x000fe4000800063f */
[----:B0-----:R-:W-:Y:S02]  /*01e0*/  ULEA UR8, UR8, UR4, 0x18 ;  /* 0x0000000408087291 */ /* 0x001fe4000f8ec03f */
[----:B------:R-:W-:-:S04]  /*01f0*/  UIADD3 UR4, -UR5, 0x100000, URZ ;  /* 0x0010000005047890 */ /* 0x000fc8000fffe13f */
[----:B------:R-:W-:Y:S02]  /*0200*/  USHF.L.U32 UR5, UR4, 0xb, URZ ;  /* 0x0000000b04057899 */ /* 0x000fe4000800063f */
[----:B------:R-:W-:Y:S01]  /*0210*/  USHF.L.U32 UR4, UR4, 0x1, URZ ;  /* 0x0000000104047899 */ /* 0x000fe2000800063f */
[----:B------:R-:W0:Y:S11]  /*0220*/  FENCE.VIEW.ASYNC.S ;  /* 0x00000000000073c6 */ /* 0x000e360000000000 */
[----:B0-----:R0:W1:Y:S01]  /*0230*/  SYNCS.EXCH.64 URZ, [UR8], UR4 ;  /* 0x00000004083f75b2 */ /* 0x0010620008000100 */
[----:B------:R0:W2:Y:S01]  /*0240*/  SYNCS.EXCH.64 URZ, [UR8+0x38], UR6 ;  /* 0x00003806083f75b2 */ /* 0x0000a20008000100 */
[----:B------:R0:W3:Y:S01]  /*0250*/  SYNCS.EXCH.64 URZ, [UR8+0x8], UR4 ;  /* 0x00000804083f75b2 */ /* 0x0000e20008000100 */
[----:B------:R0:W4:Y:S01]  /*0260*/  SYNCS.EXCH.64 URZ, [UR8+0x40], UR6 ;  /* 0x00004006083f75b2 */ /* 0x0001220008000100 */
[----:B------:R0:W0:Y:S01]  /*0270*/  SYNCS.EXCH.64 URZ, [UR8+0x10], UR4 ;  /* 0x00001004083f75b2 */ /* 0x0000220008000100 */
        /* <DEDUP_REMOVED lines=9> */
[----:B------:R-:W-:Y:S01]  /*0310*/  NOP ;  /* 0x0000000000007918 */ /* 0x000fe20000000000 */
.L_x_2:
[----:B------:R-:W-:Y:S01]  /*0320*/  SHF.R.S32.HI R7, RZ, 0x1f, R144 ;  /* 0x0000001fff077819 */ /* 0x000fe20000011490 */
[----:B------:R-:W5:Y:S01]  /*0330*/  SHFL.IDX PT, R0, R0, RZ, 0x1f ;  /* 0x00001fff00007589 */ /* 0x000f6200000e0000 */
[----:B0-----:R-:W0:Y:S01]  /*0340*/  S2UR UR8, SR_CTAID.X ;  /* 0x00000000000879c3 */ /* 0x001e220000002500 */
[----:B------:R-:W-:Y:S02]  /*0350*/  ELECT P0, URZ, PT ;  /* 0x00000000003f782f */ /* 0x000fe40003800000 */
[----:B------:R-:W-:Y:S01]  /*0360*/  LEA.HI R7, R7, R144, RZ, 0x7 ;  /* 0x0000009007077211 */ /* 0x000fe200078f38ff */
[----:B------:R-:W1:Y:S01]  /*0370*/  S2R R4, SR_CTAID.Y ;  /* 0x0000000000047919 */ /* 0x000e620000002600 */
[----:B------:R-:W-:Y:S01]  /*0380*/  ULDC UR4, c[0x0][0x150] ;  /* 0x0000540000047ab9 */ /* 0x000fe20000000800 */
[----:B------:R-:W-:Y:S01]  /*0390*/  NOP ;  /* 0x0000000000007918 */ /* 0x000fe20000000000 */
[----:B------:R-:W-:Y:S01]  /*03a0*/  LOP3.LUT R7, R7, 0xffffff80, RZ, 0xc0, !PT ;  /* 0xffffff8007077812 */ /* 0x000fe200078ec0ff */
[----:B------:R-:W-:Y:S01]  /*03b0*/  NOP ;  /* 0x0000000000007918 */ /* 0x000fe20000000000 */
[----:B------:R-:W2:Y:S01]  /*03c0*/  LDC R10, c[0x0][0x144] ;  /* 0x00005100ff0a7b82 */ /* 0x000ea20000000800 */
[----:B------:R-:W-:Y:S01]  /*03d0*/  IMAD.MOV.U32 R22, RZ, RZ, 0x1 ;  /* 0x00000001ff167424 */ /* 0x000fe200078e00ff */
[----:B------:R-:W-:Y:S01]  /*03e0*/  ISETP.NE.AND P3, PT, R2, RZ, PT ;  /* 0x000000ff0200720c */ /* 0x000fe20003f65270 */
[----:B------:R-:W-:-:S05]  /*03f0*/  IMAD.IADD R7, R144, 0x1, -R7 ;  /* 0x0000000190077824 */ /* 0x000fca00078e0a07 */
[----:B------:R-:W-:Y:S01]  /*0400*/  SHF.R.S32.HI R6, RZ, 0x1f, R7 ;  /* 0x0000001fff067819 */ /* 0x000fe20000011407 */
[----:B------:R-:W3:Y:S03]  /*0410*/  LDC R13, c[0x0][0x140] ;  /* 0x00005000ff0d7b82 */ /* 0x000ee60000000800 */
[----:B------:R-:W-:Y:S02]  /*0420*/  LEA.HI R6, R6, R7, RZ, 0x3 ;  /* 0x0000000706067211 */ /* 0x000fe400078f18ff */
[----:B-----5:R-:W-:Y:S02]  /*0430*/  ISETP.NE.OR P0, PT, R0, RZ, !P0 ;  /* 0x000000ff0000720c */ /* 0x020fe40004705670 */
[--C-:B------:R-:W-:Y:S02]  /*0440*/  SHF.R.S32.HI R0, RZ, 0x3, R6.reuse ;  /* 0x00000003ff007819 */ /* 0x100fe40000011406 */
[----:B------:R-:W-:-:S02]  /*0450*/  SHF.R.S32.HI R9, RZ, 0x1f, R6 ;  /* 0x0000001fff097819 */ /* 0x000fc40000011406 */
[----:B0-----:R-:W-:Y:S02]  /*0460*/  I2FP.F32.U32 R8, UR8 ;  /* 0x0000000800087c45 */ /* 0x001fe40008201000 */
[----:B------:R-:W-:Y:S02]  /*0470*/  SHF.R.S32.HI R6, RZ, 0x1f, R5 ;  /* 0x0000001fff067819 */ /* 0x000fe40000011405 */
[----:B------:R-:W-:Y:S01]  /*0480*/  LEA.HI R9, R9, R0, RZ, 0x2 ;  /* 0x0000000009097211 */ /* 0x000fe200078f10ff */
[----:B------:R-:W-:Y:S01]  /*0490*/  FMUL R8, R8, UR4 ;  /* 0x0000000408087c20 */ /* 0x000fe20008400000 */
[----:B------:R-:W-:Y:S01]  /*04a0*/  LEA.HI R6, R6, R5, RZ, 0x2 ;  /* 0x0000000506067211 */ /* 0x000fe200078f10ff */
[----:B------:R-:W-:Y:S01]  /*04b0*/  VOTEU.ALL UP0, P0 ;  /* 0x00000000003f7886 */ /* 0x000fe20000000000 */
[----:B------:R-:W-:Y:S01]  /*04c0*/  LOP3.LUT R9, R9, 0xfffffffc, RZ, 0xc0, !PT ;  /* 0xfffffffc09097812 */ /* 0x000fe200078ec0ff */
[----:B------:R-:W-:Y:S01]  /*04d0*/  ULDC UR4, c[0x0][0x154] ;  /* 0x0000550000047ab9 */ /* 0x000fe20000000800 */
[----:B------:R-:W-:Y:S01]  /*04e0*/  LOP3.LUT R6, R6, 0x3ffffffc, RZ, 0xc0, !PT ;  /* 0x3ffffffc06067812 */ /* 0x000fe200078ec0ff */
[----:B------:R-:W0:Y:S01]  /*04f0*/  F2I.U32.TRUNC.NTZ R8, R8 ;  /* 0x0000000800087305 */ /* 0x000e22000020f000 */
[----:B-1----:R-:W-:Y:S01]  /*0500*/  I2FP.F32.U32 R11, R4 ;  /* 0x00000004000b7245 */ /* 0x002fe20000201000 */
[----:B------:R-:W-:Y:S01]  /*0510*/  IMAD.IADD R9, R0, 0x1, -R9 ;  /* 0x0000000100097824 */ /* 0x000fe200078e0a09 */
[----:B------:R-:W1:Y:S01]  /*0520*/  @!UP0 S2UR UR7, SR_CgaCtaId ;  /* 0x00000000000789c3 */ /* 0x000e620000008800 */
[----:B------:R-:W-:Y:S01]  /*0530*/  IMAD.IADD R6, R5, 0x1, -R6 ;  /* 0x0000000105067824 */ /* 0x000fe200078e0a06 */
[----:B------:R-:W-:Y:S01]  /*0540*/  SHF.R.S32.HI R0, RZ, 0x1f, R3 ;  /* 0x0000001fff007819 */ /* 0x000fe20000011403 */
[----:B------:R-:W-:Y:S01]  /*0550*/  FMUL R12, R11, UR4 ;  /* 0x000000040b0c7c20 */ /* 0x000fe20008400000 */
[----:B------:R-:W-:Y:S01]  /*0560*/  UMOV UR4, 0x20 ;  /* 0x0000002000047882 */ /* 0x000fe20000000000 */
[----:B------:R-:W-:Y:S01]  /*0570*/  IMAD R23, R6, 0x4, R9 ;  /* 0x0000000406177824 */ /* 0x000fe200078e0209 */
[----:B------:R-:W-:Y:S01]  /*0580*/  LEA.HI R0, R0, R3, RZ, 0x2 ;  /* 0x0000000300007211 */ /* 0x000fe200078f10ff */
[----:B------:R-:W-:Y:S01]  /*0590*/  @!UP0 UMOV UR6, 0x400 ;  /* 0x0000040000068882 */ /* 0x000fe20000000000 */
[----:B------:R-:W5:Y:S01]  /*05a0*/  LDC R9, c[0x0][0x148] ;  /* 0x00005200ff097b82 */ /* 0x000f620000000800 */
[----:B------:R-:W4:Y:S01]  /*05b0*/  F2I.U32.TRUNC.NTZ R12, R12 ;  /* 0x0000000c000c7305 */ /* 0x000f22000020f000 */
[----:B------:R-:W-:Y:S01]  /*05c0*/  LEA.HI R6, R23, R23, RZ, 0x1 ;  /* 0x0000001717067211 */ /* 0x000fe200078f08ff */
[----:B------:R-:W-:-:S04]  /*05d0*/  @!UP0 UIADD3 UR4, -UR4, 0x100000, URZ ;  /* 0x0010000004048890 */ /* 0x000fc8000fffe13f */
[----:B------:R-:W-:Y:S02]  /*05e0*/  @!UP0 USHF.L.U32 UR5, UR4, 0xb, URZ ;  /* 0x0000000b04058899 */ /* 0x000fe4000800063f */
[----:B------:R-:W-:Y:S01]  /*05f0*/  @!UP0 USHF.L.U32 UR4, UR4, 0x1, URZ ;  /* 0x0000000104048899 */ /* 0x000fe2000800063f */
[----:B0-----:R-:W-:Y:S01]  /*0600*/  IMAD.MOV R15, RZ, RZ, -R8 ;  /* 0x000000ffff0f7224 */ /* 0x001fe200078e0a08 */
[----:B------:R-:W-:Y:S01]  /*0610*/  LOP3.LUT R0, R0, 0xfffffffc, RZ, 0xc0, !PT ;  /* 0xfffffffc00007812 */ /* 0x000fe200078ec0ff */
[----:B------:R-:W-:Y:S01]  /*0620*/  VOTEU.ALL UP1, P0 ;  /* 0x00000000003f7886 */ /* 0x000fe20000020000 */
[----:B------:R-:W-:Y:S01]  /*0630*/  LOP3.LUT R8, R6, 0xfffffffe, RZ, 0xc0, !PT ;  /* 0xfffffffe06087812 */ /* 0x000fe200078ec0ff */
[----:B--2---:R-:W-:Y:S01]  /*0640*/  IMAD R6, R10, R15, UR8 ;  /* 0x000000080a067e24 */ /* 0x004fe2000f8e020f */
[----:B---3--:R-:W-:Y:S01]  /*0650*/  ISETP.EQ.U32.AND P2, PT, R13, 0x1, PT ;  /* 0x000000010d00780c */ /* 0x008fe20003f42070 */
[----:B------:R-:W-:Y:S02]  /*0660*/  IMAD.IADD R3, R3, 0x1, -R0 ;  /* 0x0000000103037824 */ /* 0x000fe400078e0a00 */
[----:B------:R-:W-:-:S02]  /*0670*/  IMAD.IADD R11, R23, 0x1, -R8 ;  /* 0x00000001170b7824 */ /* 0x000fc400078e0a08 */
[----:B------:R-:W-:Y:S01]  /*0680*/  IMAD.SHL.U32 R8, R23, 0x4, RZ ;  /* 0x0000000417087824 */ /* 0x000fe200078e00ff */
[----:B------:R-:W-:Y:S01]  /*0690*/  ISETP.NE.AND P1, PT, R3, 0x3, PT ;  /* 0x000000030300780c */ /* 0x000fe20003f25270 */
[----:B----4-:R-:W-:Y:S01]  /*06a0*/  IMAD.MOV R24, RZ, RZ, -R12 ;  /* 0x000000ffff187224 */ /* 0x010fe200078e0a0c */
[----:B------:R-:W-:Y:S01]  /*06b0*/  ISETP.NE.AND P4, PT, R11, R6, PT ;  /* 0x000000060b00720c */ /* 0x000fe20003f85270 */
[----:B-1----:R-:W-:Y:S01]  /*06c0*/  @!UP0 ULEA UR6, UR7, UR6, 0x18 ;  /* 0x0000000607068291 */ /* 0x002fe2000f8ec03f */
[----:B------:R-:W-:Y:S01]  /*06d0*/  LOP3.LUT R23, R23, 0xc, R8, 0x78, !PT ;  /* 0x0000000c17177812 */ /* 0x000fe200078e7808 */
[----:B------:R-:W-:Y:S01]  /*06e0*/  VOTEU.ALL UP0, P0 ;  /* 0x00000000003f7886 */ /* 0x000fe20000000000 */
[----:B------:R-:W-:Y:S01]  /*06f0*/  LOP3.LUT P0, RZ, R7, 0x7, RZ, 0xc0, !PT ;  /* 0x0000000707ff7812 */ /* 0x000fe2000780c0ff */
[----:B------:R-:W-:Y:S01]  /*0700*/  VIADD R8, R2, 0xffffffff ;  /* 0xffffffff02087836 */ /* 0x000fe20000000000 */
[----:B------:R-:W-:Y:S01]  /*0710*/  ISETP.EQ.OR P1, PT, R3, RZ, !P1 ;  /* 0x000000ff0300720c */ /* 0x000fe20004f22670 */
[----:B-----5:R-:W-:Y:S01]  /*0720*/  IMAD R11, R9, R24, R4 ;  /* 0x00000018090b7224 */ /* 0x020fe200078e0204 */
[----:B------:R-:W-:-:S02]  /*0730*/  ISETP.LT.U32.AND P0, PT, R23, 0x2, !P0 ;  /* 0x000000021700780c */ /* 0x000fc40004701070 */
[----:B------:R-:W-:Y:S02]  /*0740*/  ISETP.EQ.AND P1, PT, R2, RZ, P1 ;  /* 0x000000ff0200720c */ /* 0x000fe40000f22270 */
[----:B------:R-:W-:Y:S01]  /*0750*/  ISETP.GE.U32.AND P6, PT, R8, 0x2, PT ;  /* 0x000000020800780c */ /* 0x000fe20003fc6070 */
[----:B------:R-:W0:Y:S02]  /*0760*/  FENCE.VIEW.ASYNC.S ;  /* 0x00000000000073c6 */ /* 0x000e240000000000 */
[----:B0-----:R0:W1:Y:S01]  /*0770*/  @!UP0 SYNCS.EXCH.64 URZ, [UR6+0x80], UR4 ;  /* 0x00008004063f85b2 */ /* 0x0010620008000100 */
[----:B------:R-:W-:Y:S02]  /*0780*/  @P4 LEA.HI R0, R23, R23, RZ, 0x1 ;  /* 0x0000001717004211 */ /* 0x000fe400078f08ff */
[----:B------:R-:W-:Y:S02]  /*0790*/  SEL R7, RZ, 0x1, !P0 ;  /* 0x00000001ff077807 */ /* 0x000fe40004000000 */
[----:B------:R-:W-:-:S02]  /*07a0*/  @P4 SHF.R.S32.HI R0, RZ, 0x1, R0 ;  /* 0x00000001ff004819 */ /* 0x000fc40000011400 */
[----:B------:R-:W-:Y:S02]  /*07b0*/  SEL R18, RZ, 0x1, !P1 ;  /* 0x00000001ff127807 */ /* 0x000fe40004800000 */
[----:B------:R-:W-:Y:S02]  /*07c0*/  @P4 ISETP.NE.AND P5, PT, R0, R11, PT ;  /* 0x0000000b0000420c */ /* 0x000fe40003fa5270 */
[----:B------:R-:W-:Y:S02]  /*07d0*/  LOP3.LUT R0, R144, 0x7f, RZ, 0xc0, !PT ;  /* 0x0000007f90007812 */ /* 0x000fe400078ec0ff */
[----:B------:R-:W-:Y:S02]  /*07e0*/  @P4 SEL R22, RZ, 0x1, P5 ;  /* 0x00000001ff164807 */ /* 0x000fe40002800000 */
[----:B------:R-:W-:Y:S01]  /*07f0*/  SEL R18, R18, 0x2, P6 ;  /* 0x0000000212127807 */ /* 0x000fe20003000000 */
[----:B------:R0:W2:Y:S01]  /*0800*/  @!UP1 SYNCS.EXCH.64 URZ, [UR6+0x88], UR4 ;  /* 0x00008804063f95b2 */ /* 0x0000a20008000100 */
[----:B------:R-:W-:Y:S01]  /*0810*/  LOP3.LUT R22, R22, R7, RZ, 0xc0, !PT ;  /* 0x0000000716167212 */ /* 0x000fe200078ec0ff */
[----:B------:R-:W-:Y:S01]  /*0820*/  NOP ;  /* 0x0000000000007918 */ /* 0x000fe20000000000 */
[----:B------:R-:W-:Y:S05]  /*0830*/  @!P2 BRA `(.L_x_3) ;  /* 0x000000000008a947 */ /* 0x000fea0003800000 */
[----:B-12---:R-:W-:Y:S01]  /*0840*/  UCGABAR_ARV ;  /* 0x00000000000079c7 */ /* 0x006fe20008000000 */
[----:B------:R-:W-:Y:S05]  /*0850*/  BRA `(.L_x_4) ;  /* 0x0000000000047947 */ /* 0x000fea0003800000 */
.L_x_3:
[----:B-12---:R-:W-:Y:S01]  /*0860*/  NOP ;  /* 0x0000000000007918 */ /* 0x006fe20000000000 */
.L_x_4:
[----:B------:R-:W1:Y:S01]  /*0870*/  LDC R2, c[0x0][0x65c] ;  /* 0x00019700ff027b82 */ /* 0x000e620000000800 */
[----:B------:R-:W-:Y:S01]  /*0880*/  LOP3.LUT R5, R5, 0xfffffffe, RZ, 0xc0, !PT ;  /* 0xfffffffe05057812 */ /* 0x000fe200078ec0ff */
[----:B------:R-:W-:Y:S02]  /*0890*/  IMAD.U32 R10, RZ, RZ, UR8 ;  /* 0x00000008ff0a7e24 */ /* 0x000fe4000f8e00ff */
[----:B------:R-:W-:Y:S01]  /*08a0*/  IMAD.MOV.U32 R11, RZ, RZ, RZ ;  /* 0x000000ffff0b7224 */ /* 0x000fe200078e00ff */
[----:B-1----:R-:W-:-:S13]  /*08b0*/  ISETP.NE.AND P1, PT, R2, 0x1, PT ;  /* 0x000000010200780c */ /* 0x002fda0003f25270 */
[----:B------:R-:W1:Y:S01]  /*08c0*/  @P1 LDC R17, c[0x0][0x10] ;  /* 0x00000400ff111b82 */ /* 0x000e620000000800 */
[----:B------:R-:W-:Y:S01]  /*08d0*/  @P1 LOP3.LUT R5, R5, 0x1, RZ, 0xfc, !PT ;  /* 0x0000000105051812 */ /* 0x000fe200078efcff */
[----:B------:R-:W-:Y:S02]  /*08e0*/  @P1 IMAD.MOV.U32 R5, RZ, RZ, RZ ;  /* 0x000000ffff051224 */ /* 0x000fe400078e00ff */
[----:B------:R-:W-:-:S04]  /*08f0*/  @P1 IMAD.MOV.U32 R13, RZ, RZ, RZ ;  /* 0x000000ffff0d1224 */ /* 0x000fc800078e00ff */
[----:B------:R-:W2:Y:S01]  /*0900*/  @!P1 LDC R7, c[0x0][0xc] ;  /* 0x00000300ff079b82 */ /* 0x000ea20000000800 */
[----:B-1----:R-:W-:-:S04]  /*0910*/  @P1 IMAD.WIDE.U32 R16, R17, UR8, R4 ;  /* 0x0000000811101c25 */ /* 0x002fc8000f8e0004 */
[----:B------:R-:W-:Y:S02]  /*0920*/  @P1 IMAD.IADD R17, R17, 0x1, R13 ;  /* 0x0000000111111824 */ /* 0x000fe400078e020d */
[----:B--2---:R-:W-:-:S04]  /*0930*/  @!P1 IMAD.WIDE.U32 R10, R4, R7, R10 ;  /* 0x00000007040a9225 */ /* 0x004fc800078e000a */
[----:B------:R-:W-:Y:S02]  /*0940*/  @!P1 IMAD.MOV.U32 R16, RZ, RZ, R10 ;  /* 0x000000ffff109224 */ /* 0x000fe400078e000a */
[----:B------:R-:W-:Y:S01]  /*0950*/  @!P1 IMAD.MOV.U32 R17, RZ, RZ, R11 ;  /* 0x000000ffff119224 */ /* 0x000fe200078e000b */
[----:B------:R-:W-:Y:S06]  /*0960*/  @!P2 BRA `(.L_x_5) ;  /* 0x00000000000ca947 */ /* 0x000fec0003800000 */
[----:B------:R-:W-:Y:S01]  /*0970*/  UCGABAR_WAIT ;  /* 0x0000000000007dc7 */ /* 0x000fe20008000000 */
[----:B------:R-:W-:Y:S01]  /*0980*/  CCTL.IVALL ;  /* 0x00000000ff00798f */ /* 0x000fe20002000000 */
[----:B------:R-:W-:Y:S05]  /*0990*/  BRA `(.L_x_6) ;  /* 0x0000000000047947 */ /* 0x000fea0003800000 */
.L_x_5:
[----:B------:R-:W-:Y:S06]  /*09a0*/  BAR.SYNC.DEFER_BLOCKING 0x0 ;  /* 0x0000000000007b1d */ /* 0x000fec0000010000 */
.L_x_6:
[----:B------:R-:W-:Y:S05]  /*09b0*/  @!P3 BRA `(.L_x_7) ;  /* 0x00000098000cb947 */ /* 0x000fea0003800000 */
[----:B------:R-:W-:-:S13]  /*09c0*/  ISETP.GT.U32.AND P0, PT, R8, 0x1, PT ;  /* 0x000000010800780c */ /* 0x000fda0003f04070 */
[----:B0-----:R-:W-:Y:S05]  /*09d0*/  @P0 EXIT ;  /* 0x000000000000094d */ /* 0x001fea0003800000 */
[----:B------:R-:W-:Y:S01]  /*09e0*/  ULDC.64 UR4, c[0x0][0x650] ;  /* 0x0001940000047ab9 */ /* 0x000fe20000000a00 */
[----:B------:R-:W-:Y:S01]  /*09f0*/  PRMT R3, RZ, 0x7610, R3 ;  /* 0x00007610ff037816 */ /* 0x000fe20000000003 */
[----:B------:R-:W-:Y:S01]  /*0a00*/  IMAD.MOV.U32 R153, RZ, RZ, -0x1 ;  /* 0xffffffffff997424 */ /* 0x000fe200078e00ff */
[----:B------:R-:W-:Y:S01]  /*0a10*/  ISETP.GE.U32.AND P0, PT, R16, UR4, PT ;  /* 0x0000000410007c0c */ /* 0x000fe2000bf06070 */
[----:B------:R-:W-:Y:S02]  /*0a20*/  IMAD.MOV.U32 R151, RZ, RZ, -0x1 ;  /* 0xffffffffff977424 */ /* 0x000fe400078e00ff */
[----:B------:R-:W-:Y:S01]  /*0a30*/  IMAD.MOV.U32 R19, RZ, RZ, -0x1 ;  /* 0xffffffffff137424 */ /* 0x000fe200078e00ff */
[----:B------:R-:W-:-:S13]  /*0a40*/  ISETP.GE.U32.AND.EX P0, PT, R17, UR5, PT, P0 ;  /* 0x0000000511007c0c */ /* 0x000fda000bf06100 */
[----:B------:R-:W-:Y:S05]  /*0a50*/  @P0 BRA `(.L_x_8) ;  /* 0x00000004002c0947 */ /* 0x000fea0003800000 */
[----:B------:R-:W0:Y:S01]  /*0a60*/  LDC.64 R20, c[0x0][0x628] ;  /* 0x00018a00ff147b82 */ /* 0x000e220000000a00 */
[----:B------:R-:W-:Y:S02]  /*0a70*/  IMAD.MOV.U32 R10, RZ, RZ, R16 ;  /* 0x000000ffff0a7224 */ /* 0x000fe400078e0010 */
[----:B------:R-:W-:-:S05]  /*0a80*/  IMAD.MOV.U32 R11, RZ, RZ, R17 ;  /* 0x000000ffff0b7224 */ /* 0x000fca00078e0011 */
[----:B------:R-:W1:Y:S08]  /*0a90*/  LDC R8, c[0x0][0x630] ;  /* 0x00018c00ff087b82 */ /* 0x000e700000000800 */
[----:B------:R-:W2:Y:S01]  /*0aa0*/  LDC.64 R26, c[0x0][0x620] ;  /* 0x00018800ff1a7b82 */ /* 0x000ea20000000a00 */
[----:B0-----:R-:W-:-:S04]  /*0ab0*/  ISETP.NE.U32.AND P0, PT, R20, RZ, PT ;  /* 0x000000ff1400720c */ /* 0x001fc80003f05070 */
[----:B------:R-:W-:-:S13]  /*0ac0*/  ISETP.NE.AND.EX P0, PT, R21, RZ, PT, P0 ;  /* 0x000000ff1500720c */ /* 0x000fda0003f05300 */
[----:B-12---:R-:W-:Y:S05]  /*0ad0*/  @!P0 BRA `(.L_x_9) ;  /* 0x0000000000288947 */ /* 0x006fea0003800000 */
[----:B------:R-:W0:Y:S02]  /*0ae0*/  LDC R3, c[0x0][0x634] ;  /* 0x00018d00ff037b82 */ /* 0x000e240000000800 */
[----:B0-----:R-:W-:-:S05]  /*0af0*/  IADD3 R3, P0, R16, R3, RZ ;  /* 0x0000000310037210 */ /* 0x001fca0007f1e0ff */
[----:B------:R-:W-:-:S04]  /*0b00*/  IMAD.X R7, RZ, RZ, R17, P0 ;  /* 0x000000ffff077224 */ /* 0x000fc800000e0611 */
[----:B------:R-:W-:-:S04]  /*0b10*/  IMAD.WIDE.U32 R10, R7, R20, RZ ;  /* 0x00000014070a7225 */ /* 0x000fc800078e00ff */
[----:B------:R-:W-:-:S04]  /*0b20*/  IMAD.WIDE.U32 R12, P0, R3, R21, R10 ;  /* 0x00000015030c7225 */ /* 0x000fc8000780000a */
[----:B------:R-:W-:-:S04]  /*0b30*/  IMAD.WIDE.U32 R10, R3, R20, RZ ;  /* 0x00000014030a7225 */ /* 0x000fc800078e00ff */
[----:B------:R-:W-:Y:S01]  /*0b40*/  IMAD.X R15, RZ, RZ, RZ, P0 ;  /* 0x000000ffff0f7224 */ /* 0x000fe200000e06ff */
[----:B------:R-:W-:Y:S01]  /*0b50*/  IADD3 RZ, P0, R11, R12, RZ ;  /* 0x0000000c0bff7210 */ /* 0x000fe20007f1e0ff */
[----:B------:R-:W-:-:S04]  /*0b60*/  IMAD.MOV.U32 R14, RZ, RZ, R13 ;  /* 0x000000ffff0e7224 */ /* 0x000fc800078e000d */
[----:B------:R-:W-:-:S08]  /*0b70*/  IMAD.WIDE.U32.X R10, R7, R21, R14, P0 ;  /* 0x00000015070a7225 */ /* 0x000fd000000e040e */
.L_x_9:
[----:B------:R-:W0:Y:S01]  /*0b80*/  LDC.64 R30, c[0x0][0x640] ;  /* 0x00019000ff1e7b82 */ /* 0x000e220000000a00 */
[-CC-:B------:R-:W-:Y:S01]  /*0b90*/  SHF.R.U64 R29, R10, R8.reuse, R11.reuse ;  /* 0x000000080a1d7219 */ /* 0x180fe2000000120b */
[----:B------:R-:W-:Y:S01]  /*0ba0*/  IMAD.MOV.U32 R21, RZ, RZ, 0x1 ;  /* 0x00000001ff157424 */ /* 0x000fe200078e00ff */
[----:B------:R-:W-:Y:S02]  /*0bb0*/  SHF.R.U32.HI R3, RZ, R8, R11 ;  /* 0x00000008ff037219 */ /* 0x000fe4000001160b */
[----:B------:R-:W-:-:S03]  /*0bc0*/  IADD3 R5, P0, RZ, -R29, RZ ;  /* 0x8000001dff057210 */ /* 0x000fc60007f1e0ff */
[----:B------:R-:W1:Y:S02]  /*0bd0*/  LDC R14, c[0x0][0x618] ;  /* 0x00018600ff0e7b82 */ /* 0x000e640000000800 */
[----:B------:R-:W-:Y:S02]  /*0be0*/  IMAD.X R3, RZ, RZ, ~R3, P0 ;  /* 0x000000ffff037224 */ /* 0x000fe400000e0e03 */
[----:B------:R-:W-:-:S04]  /*0bf0*/  IMAD.WIDE.U32 R10, R5, R26, R16 ;  /* 0x0000001a050a7225 */ /* 0x000fc800078e0010 */
[----:B------:R-:W2:Y:S01]  /*0c00*/  LDC R20, c[0x0][0x608] ;  /* 0x00018200ff147b82 */ /* 0x000ea20000000800 */
[----:B------:R-:W-:Y:S02]  /*0c10*/  IMAD R8, R3, R26, RZ ;  /* 0x0000001a03087224 */ /* 0x000fe400078e02ff */
[----:B------:R-:W-:Y:S02]  /*0c20*/  IMAD.MOV.U32 R3, RZ, RZ, -0x1 ;  /* 0xffffffffff037424 */ /* 0x000fe400078e00ff */
[----:B------:R-:W-:Y:S02]  /*0c30*/  IMAD R5, R5, R27, R8 ;  /* 0x0000001b05057224 */ /* 0x000fe400078e0208 */
[----:B------:R-:W-:Y:S01]  /*0c40*/  IMAD R27, R9, R24, R4 ;  /* 0x00000018091b7224 */ /* 0x000fe200078e0204 */
[----:B------:R-:W3:Y:S01]  /*0c50*/  LDC R28, c[0x0][0x658] ;  /* 0x00019600ff1c7b82 */ /* 0x000ee20000000800 */
[----:B------:R-:W-:Y:S01]  /*0c60*/  IMAD.IADD R5, R11, 0x1, R5 ;  /* 0x000000010b057824 */ /* 0x000fe200078e0205 */
[----:B0-----:R-:W-:-:S04]  /*0c70*/  ISETP.NE.U32.AND P0, PT, R30, RZ, PT ;  /* 0x000000ff1e00720c */ /* 0x001fc80003f05070 */
[----:B------:R-:W-:Y:S02]  /*0c80*/  ISETP.NE.AND.EX P0, PT, R31, RZ, PT, P0 ;  /* 0x000000ff1f00720c */ /* 0x000fe40003f05300 */
[----:B------:R-:W0:Y:S01]  /*0c90*/  LDC R26, c[0x0][0x600] ;  /* 0x00018000ff1a7b82 */ /* 0x000e220000000800 */
[-CC-:B-1----:R-:W-:Y:S02]  /*0ca0*/  SHF.R.U64 R12, R10, R14.reuse, R5.reuse ;  /* 0x0000000e0a0c7219 */ /* 0x182fe40000001205 */
[----:B------:R-:W-:-:S05]  /*0cb0*/  SHF.R.U32.HI R5, RZ, R14, R5 ;  /* 0x0000000eff057219 */ /* 0x000fca0000011605 */
[----:B------:R-:W1:Y:S01]  /*0cc0*/  LDC R15, c[0x0][0x648] ;  /* 0x00019200ff0f7b82 */ /* 0x000e620000000800 */
[-CC-:B--2---:R-:W-:Y:S02]  /*0cd0*/  SHF.R.U64 R14, R12, R20.reuse, R5.reuse ;  /* 0x000000140c0e7219 */ /* 0x184fe40000001205 */
[----:B------:R-:W-:-:S05]  /*0ce0*/  SHF.R.U32.HI R5, RZ, R20, R5 ;  /* 0x00000014ff057219 */ /* 0x000fca0000011605 */
[----:B------:R-:W2:Y:S01]  /*0cf0*/  LDC R19, c[0x0][0x638] ;  /* 0x00018e00ff137b82 */ /* 0x000ea20000000800 */
[-CC-:B---3--:R-:W-:Y:S02]  /*0d00*/  SHF.R.U64 R20, R14, R28.reuse, R5.reuse ;  /* 0x0000001c0e147219 */ /* 0x188fe40000001205 */
[-C--:B------:R-:W-:Y:S02]  /*0d10*/  SHF.L.U32 R3, R3, R28.reuse, RZ ;  /* 0x0000001c03037219 */ /* 0x080fe400000006ff */
[----:B------:R-:W-:Y:S01]  /*0d20*/  SHF.R.U32.HI R5, RZ, R28, R5 ;  /* 0x0000001cff057219 */ /* 0x000fe20000011605 */
[----:B------:R-:W-:Y:S01]  /*0d30*/  IMAD.MOV.U32 R4, RZ, RZ, R20 ;  /* 0x000000ffff047224 */ /* 0x000fe200078e0014 */
[----:B------:R-:W-:Y:S01]  /*0d40*/  LOP3.LUT R7, RZ, R3, RZ, 0x33, !PT ;  /* 0x00000003ff077212 */ /* 0x000fe200078e33ff */
[----:B------:R-:W3:Y:S01]  /*0d50*/  LDC R25, c[0x0][0x610] ;  /* 0x00018400ff197b82 */ /* 0x000ee20000000800 */
[----:B------:R-:W-:Y:S05]  /*0d60*/  @!P0 BRA `(.L_x_10) ;  /* 0x0000000000288947 */ /* 0x000fea0003800000 */
[----:B------:R-:W4:Y:S02]  /*0d70*/  LDC R3, c[0x0][0x64c] ;  /* 0x00019300ff037b82 */ /* 0x000f240000000800 */
[----:B----4-:R-:W-:-:S05]  /*0d80*/  IADD3 R3, P0, R20, R3, RZ ;  /* 0x0000000314037210 */ /* 0x010fca0007f1e0ff */
        /* <DEDUP_REMOVED lines=8> */
.L_x_10:
[----:B-1----:R-:W-:Y:S02]  /*0e10*/  SHF.R.U64 R5, R4, R15, R5 ;  /* 0x0000000f04057219 */ /* 0x002fe40000001205 */
[----:B------:R-:W-:Y:S01]  /*0e20*/  LOP3.LUT R4, R14, R7, RZ, 0xc0, !PT ;  /* 0x000000070e047212 */ /* 0x000fe200078ec0ff */
[----:B0-----:R-:W-:Y:S01]  /*0e30*/  VIADD R7, R26, 0xffffffff ;  /* 0xffffffff1a077836 */ /* 0x001fe20000000000 */
[----:B------:R-:W-:Y:S01]  /*0e40*/  SHF.L.U32 R3, R21, R28, RZ ;  /* 0x0000001c15037219 */ /* 0x000fe200000006ff */
[----:B------:R-:W-:Y:S01]  /*0e50*/  IMAD.MOV R8, RZ, RZ, -R5 ;  /* 0x000000ffff087224 */ /* 0x000fe200078e0a05 */
[----:B------:R-:W-:Y:S02]  /*0e60*/  SEL R6, R6, R27, !P1 ;  /* 0x0000001b06067207 */ /* 0x000fe40004800000 */
[----:B------:R-:W-:Y:S01]  /*0e70*/  LOP3.LUT R7, R12, R7, RZ, 0xc0, !PT ;  /* 0x000000070c077212 */ /* 0x000fe200078ec0ff */
[----:B------:R-:W-:Y:S02]  /*0e80*/  IMAD R5, R3, R5, R4 ;  /* 0x0000000503057224 */ /* 0x000fe400078e0204 */
[----:B--2---:R-:W-:-:S02]  /*0e90*/  IMAD R3, R8, R19, R20 ;  /* 0x0000001308037224 */ /* 0x004fc400078e0214 */
[----:B---3--:R-:W-:Y:S02]  /*0ea0*/  IMAD R6, R5, R25, R6 ;  /* 0x0000001905067224 */ /* 0x008fe400078e0206 */
[----:B------:R-:W-:Y:S02]  /*0eb0*/  IMAD R153, R3, R26, R7 ;  /* 0x0000001a03997224 */ /* 0x000fe400078e0207 */
[----:B------:R-:W-:Y:S02]  /*0ec0*/  IMAD.MOV.U32 R4, RZ, RZ, 0x1 ;  /* 0x00000001ff047424 */ /* 0x000fe400078e00ff */
[----:B------:R-:W-:Y:S01]  /*0ed0*/  IMAD.MOV.U32 R19, RZ, RZ, R29 ;  /* 0x000000ffff137224 */ /* 0x000fe200078e001d */
[----:B------:R-:W-:Y:S02]  /*0ee0*/  SEL R151, R153, R6, !P1 ;  /* 0x0000000699977207 */ /* 0x000fe40004800000 */
[----:B------:R-:W-:Y:S02]  /*0ef0*/  PRMT R3, R4, 0x7610, R3 ;  /* 0x0000761004037816 */ /* 0x000fe40000000003 */
[----:B------:R-:W-:-:S07]  /*0f00*/  SEL R153, R6, R153, !P1 ;  /* 0x0000009906997207 */ /* 0x000fce0004800000 */
.L_x_8:
[----:B------:R-:W-:-:S08]  /*0f10*/  NOP ;  /* 0x0000000000007918 */ /* 0x000fd00000000000 */
[----:B------:R-:W0:Y:S02]  /*0f20*/  USETMAXREG.TRY_ALLOC.CTAPOOL UP0, 0xe8 ;  /* 0x000000e8000079c8 */ /* 0x000e240008000600 */
[----:B0-----:R-:W-:-:S13]  /*0f30*/  PLOP3.LUT P0, PT, PT, PT, UP0, 0x80, 0x0 ;  /* 0x000000000000781c */ /* 0x001fda0003f0f008 */
[----:B------:R-:W-:Y:S05]  /*0f40*/  @!P0 BRA `(.L_x_8) ;  /* 0xfffffffc00f08947 */ /* 0x000fea000383ffff */
[----:B------:R-:W-:Y:S01]  /*0f50*/  ULDC.64 UR4, c[0x0][0x598] ;  /* 0x0001660000047ab9 */ /* 0x000fe20000000a00 */
[----:B------:R-:W-:Y:S01]  /*0f60*/  ULDC.64 UR36, c[0x0][0x208] ;  /* 0x0000820000247ab9 */ /* 0x000fe20000000a00 */
[----:B------:R-:W-:-:S04]  /*0f70*/  ISETP.NE.U32.AND P0, PT, RZ, UR4, PT ;  /* 0x00000004ff007c0c */ /* 0x000fc8000bf05070 */
[----:B------:R-:W-:-:S13]  /*0f80*/  ISETP.NE.AND.EX P0, PT, RZ, UR5, PT, P0 ;  /* 0x00000005ff007c0c */ /* 0x000fda000bf05300 */
[----:B------:R-:W-:Y:S05]  /*0f90*/  @!P0 BRA `(.L_x_11) ;  /* 0x00000000001c8947 */ /* 0x000fea0003800000 */
[----:B------:R-:W0:Y:S02]  /*0fa0*/  LDC.64 R4, c[0x0][0x598] ;  /* 0x00016600ff047b82 */ /* 0x000e240000000a00 */
[----:B0-----:R-:W2:Y:S02]  /*0fb0*/  LDG.E.64 R4, desc[UR36][R4.64] ;  /* 0x0000002404047981 */ /* 0x001ea4000c1e1b00 */
[----:B--2---:R-:W-:-:S04]  /*0fc0*/  ISETP.NE.U32.AND P0, PT, R4, RZ, PT ;  /* 0x000000ff0400720c */ /* 0x004fc80003f05070 */
[----:B------:R-:W-:-:S13]  /*0fd0*/  ISETP.NE.AND.EX P0, PT, R5, RZ, PT, P0 ;  /* 0x000000ff0500720c */ /* 0x000fda0003f05300 */
[----:B------:R-:W-:Y:S05]  /*0fe0*/  @!P0 BRA `(.L_x_11) ;  /* 0x0000000000088947 */ /* 0x000fea0003800000 */
[----:B------:R0:W5:Y:S01]  /*0ff0*/  LD.E R150, desc[UR36][R4.64] ;  /* 0x0000002404967980 */ /* 0x000162000c101900 */
[----:B------:R-:W-:Y:S05]  /*1000*/  BRA `(.L_x_12) ;  /* 0x0000000000247947 */ /* 0x000fea0003800000 */
.L_x_11:
[----:B------:R-:W-:Y:S02]  /*1010*/  ULDC.64 UR4, c[0x0][0x588] ;  /* 0x0001620000047ab9 */ /* 0x000fe40000000a00 */
[----:B------:R-:W-:-:S04]  /*1020*/  ISETP.NE.U32.AND P0, PT, RZ, UR4, PT ;  /* 0x00000004ff007c0c */ /* 0x000fc8000bf05070 */
[----:B------:R-:W-:-:S13]  /*1030*/  ISETP.NE.AND.EX P0, PT, RZ, UR5, PT, P0 ;  /* 0x00000005ff007c0c */ /* 0x000fda000bf05300 */
[----:B------:R-:W-:Y:S05]  /*1040*/  @!P0 BRA `(.L_x_13) ;  /* 0x00000000000c8947 */ /* 0x000fea0003800000 */
[----:B------:R-:W0:Y:S02]  /*1050*/  LDC.64 R4, c[0x0][0x588] ;  /* 0x00016200ff047b82 */ /* 0x000e240000000a00 */
[----:B0-----:R1:W5:Y:S01]  /*1060*/  LDG.E R150, desc[UR36][R4.64] ;  /* 0x0000002404967981 */ /* 0x001362000c1e1900 */
[----:B------:R-:W-:Y:S05]  /*1070*/  BRA `(.L_x_12) ;  /* 0x0000000000087947 */ /* 0x000fea0003800000 */
.L_x_13:
[----:B------:R-:W-:Y:S02]  /*1080*/  ULDC UR4, c[0x0][0x580] ;  /* 0x0001600000047ab9 */ /* 0x000fe40000000800 */
[----:B------:R-:W-:-:S07]  /*1090*/  IMAD.U32 R150, RZ, RZ, UR4 ;  /* 0x00000004ff967e24 */ /* 0x000fce000f8e00ff */
.L_x_12:
[----:B------:R-:W-:Y:S02]  /*10a0*/  ULDC.64 UR4, c[0x0][0x5a0] ;  /* 0x0001680000047ab9 */ /* 0x000fe40000000a00 */
[----:B------:R-:W-:-:S04]  /*10b0*/  ISETP.NE.U32.AND P0, PT, RZ, UR4, PT ;  /* 0x00000004ff007c0c */ /* 0x000fc8000bf05070 */
[----:B------:R-:W-:-:S13]  /*10c0*/  ISETP.NE.AND.EX P0, PT, RZ, UR5, PT, P0 ;  /* 0x00000005ff007c0c */ /* 0x000fda000bf05300 */
[----:B------:R-:W-:Y:S05]  /*10d0*/  @!P0 BRA `(.L_x_14) ;  /* 0x00000000001c8947 */ /* 0x000fea0003800000 */
[----:B01----:R-:W0:Y:S02]  /*10e0*/  LDC.64 R4, c[0x0][0x5a0] ;  /* 0x00016800ff047b82 */ /* 0x003e240000000a00 */
[----:B0-----:R-:W2:Y:S02]  /*10f0*/  LDG.E.64 R4, desc[UR36][R4.64] ;  /* 0x0000002404047981 */ /* 0x001ea4000c1e1b00 */
[----:B--2---:R-:W-:-:S04]  /*1100*/  ISETP.NE.U32.AND P0, PT, R4, RZ, PT ;  /* 0x000000ff0400720c */ /* 0x004fc80003f05070 */
[----:B------:R-:W-:-:S13]  /*1110*/  ISETP.NE.AND.EX P0, PT, R5, RZ, PT, P0 ;  /* 0x000000ff0500720c */ /* 0x000fda0003f05300 */
[----:B------:R-:W-:Y:S05]  /*1120*/  @!P0 BRA `(.L_x_14) ;  /* 0x0000000000088947 */ /* 0x000fea0003800000 */
[----:B------:R0:W5:Y:S01]  /*1130*/  LD.E R149, desc[UR36][R4.64] ;  /* 0x0000002404957980 */ /* 0x000162000c101900 */
[----:B------:R-:W-:Y:S05]  /*1140*/  BRA `(.L_x_15) ;  /* 0x0000000000247947 */ /* 0x000fea0003800000 */
.L_x_14:
[----:B------:R-:W-:Y:S02]  /*1150*/  ULDC.64 UR4, c[0x0][0x590] ;  /* 0x0001640000047ab9 */ /* 0x000fe40000000a00 */
[----:B------:R-:W-:-:S04]  /*1160*/  ISETP.NE.U32.AND P0, PT, RZ, UR4, PT ;  /* 0x00000004ff007c0c */ /* 0x000fc8000bf05070 */
[----:B------:R-:W-:-:S13]  /*1170*/  ISETP.NE.AND.EX P0, PT, RZ, UR5, PT, P0 ;  /* 0x00000005ff007c0c */ /* 0x000fda000bf05300 */
[----:B------:R-:W-:Y:S05]  /*1180*/  @!P0 BRA `(.L_x_16) ;  /* 0x00000000000c8947 */ /* 0x000fea0003800000 */
[----:B01----:R-:W0:Y:S02]  /*1190*/  LDC.64 R4, c[0x0][0x590] ;  /* 0x00016400ff047b82 */ /* 0x003e240000000a00 */
[----:B0-----:R1:W5:Y:S01]  /*11a0*/  LDG.E R149, desc[UR36][R4.64] ;  /* 0x0000002404957981 */ /* 0x001362000c1e1900 */
[----:B------:R-:W-:Y:S05]  /*11b0*/  BRA `(.L_x_15) ;  /* 0x0000000000087947 */ /* 0x000fea0003800000 */
.L_x_16:
[----:B------:R-:W-:Y:S02]  /*11c0*/  ULDC UR4, c[0x0][0x584] ;  /* 0x0001610000047ab9 */ /* 0x000fe40000000800 */
[----:B------:R-:W-:-:S07]  /*11d0*/  IMAD.U32 R149, RZ, RZ, UR4 ;  /* 0x00000004ff957e24 */ /* 0x000fce000f8e00ff */
.L_x_15:
[----:B------:R-:W-:-:S13]  /*11e0*/  LOP3.LUT P0, RZ, R3, 0xff, RZ, 0xc0, !PT ;  /* 0x000000ff03ff7812 */ /* 0x000fda000780c0ff */
[----:B------:R-:W-:Y:S05]  /*11f0*/  @!P0 EXIT ;  /* 0x000000000000894d */ /* 0x000fea0003800000 */
[----:B01----:R-:W0:Y:S01]  /*1200*/  LDC.64 R4, c[0x0][0x5c8] ;  /* 0x00017200ff047b82 */ /* 0x003e220000000a00 */
[----:B------:R-:W-:Y:S01]  /*1210*/  LOP3.LUT R148, R148, 0x1, RZ, 0xc0, !PT ;  /* 0x0000000194947812 */ /* 0x000fe200078ec0ff */
[----:B------:R-:W-:Y:S01]  /*1220*/  ULDC UR4, c[0x0][0x28c] ;  /* 0x0000a30000047ab9 */ /* 0x000fe20000000800 */
[----:B------:R-:W-:Y:S01]  /*1230*/  SHF.R.U32.HI R145, RZ, 0x2, R144 ;  /* 0x00000002ff917819 */ /* 0x000fe20000011690 */
[----:B------:R-:W-:Y:S01]  /*1240*/  UIADD3 UR4, UR4, 0x3f, URZ ;  /* 0x0000003f04047890 */ /* 0x000fe2000fffe03f */
[----:B------:R-:W-:Y:S01]  /*1250*/  SHF.R.U32.HI R0, RZ, 0x1, R0 ;  /* 0x00000001ff007819 */ /* 0x000fe20000011600 */
[----:B------:R-:W-:Y:S01]  /*1260*/  IMAD.SHL.U32 R6, R148, 0x40, RZ ;  /* 0x0000004094067824 */ /* 0x000fe200078e00ff */
[----:B------:R-:W-:Y:S01]  /*1270*/  LOP3.LUT R145, R145, 0x7, RZ, 0xc0, !PT ;  /* 0x0000000791917812 */ /* 0x000fe200078ec0ff */
[----:B------:R-:W-:Y:S01]  /*1280*/  USHF.R.S32.HI UR5, URZ, 0x1f, UR4 ;  /* 0x0000001f3f057899 */ /* 0x000fe20008011404 */
[----:B------:R-:W-:Y:S02]  /*1290*/  UMOV UR38, URZ ;  /* 0x0000003f00267c82 */ /* 0x000fe40008000000 */
[----:B------:R-:W-:Y:S01]  /*12a0*/  LOP3.LUT R147, R6, 0x40, R145, 0xe2, !PT ;  /* 0x0000004006937812 */ /* 0x000fe200078ee291 */
[----:B------:R-:W-:Y:S01]  /*12b0*/  ULEA.HI UR5, UR5, UR4, URZ, 0x6 ;  /* 0x0000000405057291 */ /* 0x000fe2000f8f303f */
[----:B------:R-:W-:-:S02]  /*12c0*/  UMOV UR39, URZ ;  /* 0x0000003f00277c82 */ /* 0x000fc40008000000 */
[----:B------:R-:W-:Y:S01]  /*12d0*/  LOP3.LUT R146, R147, 0x30, R0, 0xf8, !PT ;  /* 0x0000003093927812 */ /* 0x000fe200078ef800 */
[----:B------:R-:W-:Y:S01]  /*12e0*/  IMAD.MOV.U32 R147, RZ, RZ, RZ ;  /* 0x000000ffff937224 */ /* 0x000fe200078e00ff */
[----:B------:R-:W-:Y:S01]  /*12f0*/  USHF.R.S32.HI UR40, URZ, 0x6, UR5 ;  /* 0x000000063f287899 */ /* 0x000fe20008011405 */
[C-C-:B0-----:R-:W-:Y:S01]  /*1300*/  SHF.L.U64.HI R154, R4.reuse, 0x7, R5.reuse ;  /* 0x00000007049a7819 */ /* 0x141fe20000010205 */
[C---:B------:R-:W-:Y:S01]  /*1310*/  IMAD.SHL.U32 R157, R4.reuse, 0x80, RZ ;  /* 0x00000080049d7824 */ /* 0x040fe200078e00ff */
[C-C-:B------:R-:W-:Y:S01]  /*1320*/  SHF.L.U64.HI R155, R4.reuse, 0x3, R5.reuse ;  /* 0x00000003049b7819 */ /* 0x140fe20000010205 */
[C---:B------:R-:W-:Y:S01]  /*1330*/  IMAD.SHL.U32 R158, R4.reuse, 0x8, RZ ;  /* 0x00000008049e7824 */ /* 0x040fe200078e00ff */
[C---:B------:R-:W-:Y:S01]  /*1340*/  SHF.L.U64.HI R156, R4.reuse, 0x8, R5 ;  /* 0x00000008049c7819 */ /* 0x040fe20000010205 */
[----:B------:R-:W-:-:S07]  /*1350*/  IMAD.SHL.U32 R159, R4, 0x100, RZ ;  /* 0x00000100049f7824 */ /* 0x000fce00078e00ff */
.L_x_62:
[----:B------:R-:W-:Y:S01]  /*1360*/  LOP3.LUT R0, R144, 0x80, RZ, 0xc0, !PT ;  /* 0x0000008090007812 */ /* 0x000fe200078ec0ff */
[----:B------:R-:W0:Y:S01]  /*1370*/  S2UR UR7, SR_CgaCtaId ;  /* 0x00000000000779c3 */ /* 0x000e220000008800 */
[----:B------:R-:W-:Y:S02]  /*1380*/  UMOV UR6, 0x400 ;  /* 0x0000040000067882 */ /* 0x000fe40000000000 */
[----:B------:R-:W-:-:S06]  /*1390*/  SHF.R.U32.HI R0, RZ, 0x7, R0 ;  /* 0x00000007ff007819 */ /* 0x000fcc0000011600 */
[----:B------:R-:W1:Y:S01]  /*13a0*/  SHFL.IDX PT, R0, R0, RZ, 0x1f ;  /* 0x00001fff00007589 */ /* 0x000e6200000e0000 */
[----:B0-----:R-:W-:Y:S01]  /*13b0*/  ULEA UR6, UR7, UR6, 0x18 ;  /* 0x0000000607067291 */ /* 0x001fe2000f8ec03f */
[----:B-1----:R-:W-:-:S13]  /*13c0*/  R2UR UR4, R0 ;  /* 0x00000000000472ca */ /* 0x002fda00000e0000 */
[----:B------:R-:W-:-:S04]  /*13d0*/  ULEA.HI UR5, UR4, UR4, URZ, 0x1 ;  /* 0x0000000404057291 */ /* 0x000fc8000f8f083f */
[----:B------:R-:W-:-:S04]  /*13e0*/  ULOP3.LUT UR5, UR5, 0xffffe, URZ, 0xc0, !UPT ;  /* 0x000ffffe05057892 */ /* 0x000fc8000f8ec03f */
[----:B------:R-:W-:-:S03]  /*13f0*/  UIADD3 UR5, UR4, -UR5, URZ ;  /* 0x8000000504057290 */ /* 0x000fc6000fffe03f */
[----:B------:R-:W-:Y:S01]  /*1400*/  ULDC UR4, c[0x0][0x28c] ;  /* 0x0000a30000047ab9 */ /* 0x000fe20000000800 */
[----:B------:R-:W-:Y:S01]  /*1410*/  ULEA UR5, UR5, UR6, 0xc ;  /* 0x0000000605057291 */ /* 0x000fe2000f8e603f */
[----:B------:R-:W-:-:S03]  /*1420*/  ISETP.LT.AND P0, PT, RZ, UR4, PT ;  /* 0x00000004ff007c0c */ /* 0x000fc6000bf01270 */
[----:B------:R-:W-:-:S04]  /*1430*/  UIADD3 UR5, UR5, 0x180, URZ ;  /* 0x0000018005057890 */ /* 0x000fc8000fffe03f */
[----:B------:R-:W-:-:S04]  /*1440*/  USHF.R.U32.HI UR5, URZ, 0x4, UR5 ;  /* 0x000000043f057899 */ /* 0x000fc80008011605 */
[----:B------:R-:W-:-:S04]  /*1450*/  ULOP3.LUT UR5, UR5, 0x3fff, URZ, 0xc0, !UPT ;  /* 0x00003fff05057892 */ /* 0x000fc8000f8ec03f */
[----:B------:R-:W-:Y:S01]  /*1460*/  ULOP3.LUT UR41, UR5, 0x10000, URZ, 0xfc, !UPT ;  /* 0x0001000005297892 */ /* 0x000fe2000f8efc3f */
[----:B------:R-:W-:Y:S11]  /*1470*/  @P0 BRA `(.L_x_17) ;  /* 0x0000000000400947 */ /* 0x000ff60003800000 */
[----:B------:R-:W-:Y:S01]  /*1480*/  MOV R0, 0x0 ;  /* 0x0000000000007802 */ /* 0x000fe20000000f00 */
[----:B------:R-:W-:Y:S01]  /*1490*/  ULDC.64 UR4, c[0x4][0x68] ;  /* 0x01001a0000047ab9 */ /* 0x000fe20000000a00 */
[----:B------:R-:W-:Y:S01]  /*14a0*/  ULDC.64 UR6, c[0x4][0x8] ;  /* 0x0100020000067ab9 */ /* 0x000fe20000000a00 */
[----:B------:R-:W-:Y:S01]  /*14b0*/  IMAD.U32 R4, RZ, RZ, UR4 ;  /* 0x00000004ff047e24 */ /* 0x000fe2000f8e00ff */
[----:B------:R0:W1:Y:S01]  /*14c0*/  LDC.64 R14, c[0x4][R0] ;  /* 0x01000000000e7b82 */ /* 0x0000620000000a00 */
[----:B------:R-:W-:Y:S01]  /*14d0*/  IMAD.U32 R5, RZ, RZ, UR5 ;  /* 0x00000005ff057e24 */ /* 0x000fe2000f8e00ff */
[----:B------:R-:W-:Y:S01]  /*14e0*/  ULDC.64 UR4, c[0x4][0x70] ;  /* 0x01001c0000047ab9 */ /* 0x000fe20000000a00 */
[----:B------:R-:W-:Y:S02]  /*14f0*/  IMAD.U32 R10, RZ, RZ, UR6 ;  /* 0x00000006ff0a7e24 */ /* 0x000fe4000f8e00ff */
[----:B------:R-:W-:Y:S02]  /*1500*/  IMAD.U32 R6, RZ, RZ, UR4 ;  /* 0x00000004ff067e24 */ /* 0x000fe4000f8e00ff */
[----:B------:R-:W-:-:S02]  /*1510*/  IMAD.U32 R7, RZ, RZ, UR5 ;  /* 0x00000005ff077e24 */ /* 0x000fc4000f8e00ff */
[----:B------:R-:W-:Y:S02]  /*1520*/  IMAD.U32 R11, RZ, RZ, UR7 ;  /* 0x00000007ff0b7e24 */ /* 0x000fe4000f8e00ff */
[----:B------:R-:W-:Y:S02]  /*1530*/  IMAD.MOV.U32 R8, RZ, RZ, 0x1e1 ;  /* 0x000001e1ff087424 */ /* 0x000fe400078e00ff */
[----:B------:R-:W-:Y:S02]  /*1540*/  IMAD.MOV.U32 R12, RZ, RZ, 0x1 ;  /* 0x00000001ff0c7424 */ /* 0x000fe400078e00ff */
[----:B0-----:R-:W-:-:S07]  /*1550*/  IMAD.MOV.U32 R13, RZ, RZ, RZ ;  /* 0x000000ffff0d7224 */ /* 0x001fce00078e00ff */
[----:B------:R-:W-:-:S07]  /*1560*/  LEPC R20, `(.L_x_17) ;  /* 0x000000001014794e */ /* 0x000fce0000000000 */
[----:B-1---5:R-:W-:Y:S05]  /*1570*/  CALL.ABS.NOINC R14 ;  /* 0x000000000e007343 */ /* 0x022fea0003c00000 */
.L_x_17:
[----:B------:R-:W-:-:S04]  /*1580*/  LOP3.LUT R0, R18, 0x1, RZ, 0xfc, !PT ;  /* 0x0000000112007812 */ /* 0x000fc800078efcff */
[----:B------:R-:W-:-:S13]  /*1590*/  ISETP.NE.AND P0, PT, R0, 0x3, PT ;  /* 0x000000030000780c */ /* 0x000fda0003f05270 */
[----:B------:R-:W-:Y:S05]  /*15a0*/  @!P0 BRA `(.L_x_18) ;  /* 0x0000000000048947 */ /* 0x000fea0003800000 */
[----:B------:R-:W-:Y:S01]  /*15b0*/  BPT.TRAP 0x1 ;  /* 0x000000040000795c */ /* 0x000fe20000300000 */
.L_x_18:
[----:B------:R-:W0:Y:S01]  /*15c0*/  S2UR UR5, SR_CgaCtaId ;  /* 0x00000000000579c3 */ /* 0x000e220000008800 */
[----:B------:R-:W-:Y:S01]  /*15d0*/  UMOV UR4, 0x400 ;  /* 0x0000040000047882 */ /* 0x000fe20000000000 */
[----:B------:R-:W-:Y:S02]  /*15e0*/  IMAD.U32 R0, RZ, RZ, UR38 ;  /* 0x00000026ff007e24 */ /* 0x000fe4000f8e00ff */
[----:B------:R-:W-:-:S03]  /*15f0*/  IMAD.U32 R3, RZ, RZ, UR39 ;  /* 0x00000027ff037e24 */ /* 0x000fc6000f8e00ff */
[----:B------:R-:W-:Y:S01]  /*1600*/  SHF.L.U32 R0, R0, 0x1f, RZ ;  /* 0x0000001f00007819 */ /* 0x000fe200000006ff */
[----:B0-----:R-:W-:-:S06]  /*1610*/  ULEA UR4, UR5, UR4, 0x18 ;  /* 0x0000000405047291 */ /* 0x001fcc000f8ec03f */
[----:B------:R-:W-:-:S04]  /*1620*/  IMAD.U32 R6, RZ, RZ, UR4 ;  /* 0x00000004ff067e24 */ /* 0x000fc8000f8e00ff */
[----:B------:R-:W-:-:S04]  /*1630*/  IMAD R3, R3, 0x8, R6 ;  /* 0x0000000803037824 */ /* 0x000fc800078e0206 */
[----:B------:R0:W1:Y:S01]  /*1640*/  SYNCS.PHASECHK.TRANS64.TRYWAIT P1, [R3+URZ], R0 ;  /* 0x00000000030075a7 */ /* 0x000062000802017f */
[----:B------:R-:W-:Y:S05]  /*1650*/  @!P0 BRA `(.L_x_19) ;  /* 0x0000000000048947 */ /* 0x000fea0003800000 */
[----:B------:R-:W-:Y:S01]  /*1660*/  BPT.TRAP 0x1 ;  /* 0x000000040000795c */ /* 0x000fe20000300000 */
.L_x_19:
[----:B-1----:R-:W-:Y:S05]  /*1670*/  @P1 BRA `(.L_x_20) ;  /* 0x0000000000081947 */ /* 0x002fea0003800000 */
[----:B------:R-:W1:Y:S02]  /*1680*/  SYNCS.PHASECHK.TRANS64.TRYWAIT P1, [R3+URZ], R0 ;  /* 0x00000000030075a7 */ /* 0x000e64000802017f */
[----:B-1----:R-:W-:Y:S05]  /*1690*/  @!P1 BRA `(.L_x_21) ;  /* 0x000000a000b49947 */ /* 0x002fea0003800000 */
.L_x_20:
[----:B------:R-:W-:-:S04]  /*16a0*/  UISETP.LT.AND UP0, UPT, UR40, 0x1, UPT ;  /* 0x000000012800788c */ /* 0x000fc8000bf01270 */
[----:B------:R-:W-:-:S06]  /*16b0*/  USEL UR4, UR40, 0x1, UP0 ;  /* 0x0000000128047887 */ /* 0x000fcc0008000000 */
[----:B01----:R-:W-:Y:S01]  /*16c0*/  IMAD.U32 R0, RZ, RZ, UR4 ;  /* 0x00000004ff007e24 */ /* 0x003fe2000f8e00ff */
[----:B------:R-:W-:Y:S05]  /*16d0*/  WARPSYNC.ALL ;  /* 0x0000000000007948 */ /* 0x000fea0003800000 */
[----:B------:R-:W-:-:S04]  /*16e0*/  IADD3 R0, -R0, UR40, RZ ;  /* 0x0000002800007c10 */ /* 0x000fc8000fffe1ff */
[----:B------:R-:W-:Y:S02]  /*16f0*/  ISETP.GE.AND P1, PT, R0, 0x1, PT ;  /* 0x000000010000780c */ /* 0x000fe40003f26270 */
[----:B------:R-:W-:Y:S01]  /*1700*/  R2UR UR4, R6 ;  /* 0x00000000060472ca */ /* 0x000fe200000e0000 */
[----:B------:R-:W-:Y:S01]  /*1710*/  UIMAD UR6, UR39, 0x600, UR41 ;  /* 0x00000600270678a4 */ /* 0x000fe2000f8e0229 */
[----:B------:R-:W-:Y:S01]  /*1720*/  WARPGROUP.ARRIVE ;  /* 0x00000000000079c5 */ /* 0x000fe20000000000 */
[----:B------:R-:W-:Y:S01]  /*1730*/  UMOV UR17, 0x80000020 ;  /* 0x8000002000117882 */ /* 0x000fe20000000000 */
[----:B------:R-:W-:Y:S01]  /*1740*/  UMOV UR19, 0x80000020 ;  /* 0x8000002000137882 */ /* 0x000fe20000000000 */
[----:B------:R-:W-:Y:S01]  /*1750*/  UMOV UR25, UR17 ;  /* 0x0000001100197c82 */ /* 0x000fe20008000000 */
[----:B------:R-:W-:Y:S01]  /*1760*/  UMOV UR27, 0x80000020 ;  /* 0x80000020001b7882 */ /* 0x000fe20000000000 */
[----:B------:R-:W-:Y:S01]  /*1770*/  UMOV UR13, UR17 ;  /* 0x00000011000d7c82 */ /* 0x000fe20008000000 */
[----:B------:R-:W-:Y:S01]  /*1780*/  UMOV UR16, UR6 ;  /* 0x0000000600107c82 */ /* 0x000fe20008000000 */
[----:B------:R-:W-:Y:S01]  /*1790*/  UMOV UR15, 0x80000020 ;  /* 0x80000020000f7882 */ /* 0x000fe20000000000 */
[----:B------:R-:W-:Y:S01]  /*17a0*/  UMOV UR24, UR16 ;  /* 0x0000001000187c82 */ /* 0x000fe20008000000 */
[----:B------:R-:W-:Y:S01]  /*17b0*/  UMOV UR12, UR16 ;  /* 0x00000010000c7c82 */ /* 0x000fe20008000000 */
[----:B------:R-:W-:Y:S01]  /*17c0*/  UMOV UR8, UR16 ;  /* 0x0000001000087c82 */ /* 0x000fe20008000000 */
[----:B------:R-:W-:Y:S01]  /*17d0*/  UIADD3 UR4, UR4, 0x2a180, URZ ;  /* 0x0002a18004047890 */ /* 0x000fe2000fffe03f */
[----:B------:R-:W-:Y:S01]  /*17e0*/  UMOV UR9, UR17 ;  /* 0x0000001100097c82 */ /* 0x000fe20008000000 */
[----:B------:R-:W-:-:S02]  /*17f0*/  UMOV UR11, 0x80000020 ;  /* 0x80000020000b7882 */ /* 0x000fc40000000000 */
[----:B------:R-:W-:Y:S01]  /*1800*/  USHF.R.U32.HI UR4, URZ, 0x4, UR4 ;  /* 0x000000043f047899 */ /* 0x000fe20008011604 */
[----:B------:R-:W-:Y:S01]  /*1810*/  UMOV UR20, UR16 ;  /* 0x0000001000147c82 */ /* 0x000fe20008000000 */
[----:B------:R-:W-:Y:S02]  /*1820*/  UMOV UR21, UR17 ;  /* 0x0000001100157c82 */ /* 0x000fe40008000000 */
[----:B------:R-:W-:Y:S01]  /*1830*/  ULOP3.LUT UR4, UR4, 0x3fff, URZ, 0xc0, !UPT ;  /* 0x00003fff04047892 */ /* 0x000fe2000f8ec03f */
[----:B------:R-:W-:Y:S01]  /*1840*/  UMOV UR23, 0x80000020 ;  /* 0x8000002000177882 */ /* 0x000fe20000000000 */
[----:B------:R-:W-:Y:S02]  /*1850*/  UIADD3 UR5, UR6, 0x200, URZ ;  /* 0x0000020006057890 */ /* 0x000fe4000fffe03f */
[----:B------:R-:W-:Y:S01]  /*1860*/  ULOP3.LUT UR4, UR4, 0x10000, URZ, 0xfc, !UPT ;  /* 0x0001000004047892 */ /* 0x000fe2000f8efc3f */
[----:B------:R-:W-:-:S03]  /*1870*/  UMOV UR31, UR19 ;  /* 0x00000013001f7c82 */ /* 0x000fc60008000000 */
[----:B------:R-:W-:-:S04]  /*1880*/  UIMAD UR18, UR39, 0x140, UR4 ;  /* 0x00000140271278a4 */ /* 0x000fc8000f8e0204 */
[----:B------:R-:W-:Y:S02]  /*1890*/  UIADD3 UR26, UR18, 0x40, URZ ;  /* 0x00000040121a7890 */ /* 0x000fe4000fffe03f */
[----:B------:R-:W-:Y:S02]  /*18a0*/  UIADD3 UR14, UR18, 0x80, URZ ;  /* 0x00000080120e7890 */ /* 0x000fe4000fffe03f */
[----:B------:R-:W-:Y:S02]  /*18b0*/  UIADD3 UR10, UR18, 0xc0, URZ ;  /* 0x000000c0120a7890 */ /* 0x000fe4000fffe03f */
[----:B------:R-:W-:Y:S01]  /*18c0*/  IGMMA.64x16x32.S8.S8 R136, gdesc[UR16], RZ, !UPT, gsb0 ;  /* 0x00600000108879f1 */ /* 0x000fe2000c0410ff */
[----:B------:R-:W-:Y:S02]  /*18d0*/  UIADD3 UR22, UR18, 0x100, URZ ;  /* 0x0000010012167890 */ /* 0x000fe4000fffe03f */
[----:B------:R-:W-:Y:S01]  /*18e0*/  UMOV UR30, UR18 ;  /* 0x00000012001e7c82 */ /* 0x000fe20008000000 */
[----:B------:R-:W-:-:S02]  /*18f0*/  WARPGROUP.DEPBAR.LE gsb0, 0x0 ;  /* 0x00008000000079c5 */ /* 0x000fc40000010000 */
[----:B------:R-:W-:-:S06]  /*1900*/  WARPGROUP.ARRIVE ;  /* 0x00000000000079c5 */ /* 0x000fcc0000000000 */
[----:B------:R-:W-:Y:S03]  /*1910*/  IGMMA.64x16x32.S8.S8 R112, gdesc[UR24], RZ, !UPT, gsb0 ;  /* 0x00600000187079f1 */ /* 0x000fe6000c0410ff */
[----:B------:R-:W-:Y:S02]  /*1920*/  WARPGROUP.DEPBAR.LE gsb0, 0x0 ;  /* 0x00008000000079c5 */ /* 0x000fe40000010000 */
[----:B------:R-:W-:-:S06]  /*1930*/  WARPGROUP.ARRIVE ;  /* 0x00000000000079c5 */ /* 0x000fcc0000000000 */
[----:B------:R-:W-:Y:S03]  /*1940*/  IGMMA.64x16x32.S8.S8 R88, gdesc[UR12], RZ, !UPT, gsb0 ;  /* 0x006000000c5879f1 */ /* 0x000fe6000c0410ff */
[----:B------:R-:W-:Y:S02]  /*1950*/  WARPGROUP.DEPBAR.LE gsb0, 0x0 ;  /* 0x00008000000079c5 */ /* 0x000fe40000010000 */
[----:B------:R-:W-:-:S06]  /*1960*/  WARPGROUP.ARRIVE ;  /* 0x00000000000079c5 */ /* 0x000fcc0000000000 */
[----:B------:R-:W-:Y:S03]  /*1970*/  IGMMA.64x16x32.S8.S8 R64, gdesc[UR8], RZ, !UPT, gsb0 ;  /* 0x00600000084079f1 */ /* 0x000fe6000c0410ff */
[----:B------:R-:W-:Y:S02]  /*1980*/  WARPGROUP.DEPBAR.LE gsb0, 0x0 ;  /* 0x00008000000079c5 */ /* 0x000fe40000010000 */
[----:B------:R-:W-:-:S06]  /*1990*/  WARPGROUP.ARRIVE ;  /* 0x00000000000079c5 */ /* 0x000fcc0000000000 */
[----:B------:R-:W-:Y:S01]  /*19a0*/  IGMMA.64x16x32.S8.S8 R40, gdesc[UR20], RZ, !UPT, gsb0 ;  /* 0x00600000142879f1 */ /* 0x000fe2000c0410ff */
[----:B------:R-:W-:Y:S01]  /*19b0*/  UMOV UR20, UR5 ;  /* 0x0000000500147c82 */ /* 0x000fe20008000000 */
[----:B------:R-:W-:Y:S01]  /*19c0*/  UMOV UR21, 0x80000020 ;  /* 0x8000002000157882 */ /* 0x000fe20000000000 */
[----:B------:R-:W-:Y:S01]  /*19d0*/  UMOV UR8, UR20 ;  /* 0x0000001400087c82 */ /* 0x000fe20008000000 */
[----:B------:R-:W-:Y:S01]  /*19e0*/  UMOV UR9, UR21 ;  /* 0x0000001500097c82 */ /* 0x000fe20008000000 */
[----:B------:R-:W-:Y:S01]  /*19f0*/  UMOV UR12, UR20 ;  /* 0x00000014000c7c82 */ /* 0x000fe20008000000 */
[----:B------:R-:W-:Y:S01]  /*1a00*/  UMOV UR13, UR21 ;  /* 0x00000015000d7c82 */ /* 0x000fe20008000000 */
[----:B------:R-:W-:Y:S01]  /*1a10*/  UMOV UR24, UR20 ;  /* 0x0000001400187c82 */ /* 0x000fe20008000000 */
[----:B------:R-:W-:Y:S01]  /*1a20*/  UMOV UR25, UR21 ;  /* 0x0000001500197c82 */ /* 0x000fe20008000000 */
[----:B------:R-:W-:Y:S01]  /*1a30*/  UMOV UR28, UR20 ;  /* 0x00000014001c7c82 */ /* 0x000fe20008000000 */
[----:B------:R-:W-:Y:S01]  /*1a40*/  UMOV UR29, UR21 ;  /* 0x00000015001d7c82 */ /* 0x000fe20008000000 */
[----:B------:R-:W-:Y:S01]  /*1a50*/  UIADD3 UR5, UR6, 0x400, URZ ;  /* 0x0000040006057890 */ /* 0x000fe2000fffe03f */
[----:B------:R-:W-:-:S02]  /*1a60*/  WARPGROUP.DEPBAR.LE gsb0, 0x0 ;  /* 0x00008000000079c5 */ /* 0x000fc40000010000 */
[----:B------:R-:W-:-:S06]  /*1a70*/  WARPGROUP.ARRIVE ;  /* 0x00000000000079c5 */ /* 0x000fcc0000000000 */
[----:B------:R-:W-:Y:S03]  /*1a80*/  IGMMA.64x16x32.S8.S8 R32, gdesc[UR20], RZ, !UPT, gsb0 ;  /* 0x00600000142079f1 */ /* 0x000fe6000c0410ff */
[----:B------:R-:W-:Y:S02]  /*1a90*/  WARPGROUP.DEPBAR.LE gsb0, 0x0 ;  /* 0x00008000000079c5 */ /* 0x000fe40000010000 */
[----:B------:R-:W-:-:S06]  /*1aa0*/  WARPGROUP.ARRIVE ;  /* 0x00000000000079c5 */ /* 0x000fcc0000000000 */
[----:B------:R-:W-:Y:S01]  /*1ab0*/  IGMMA.64x16x32.S8.S8 R56, gdesc[UR8], RZ, !UPT, gsb0 ;  /* 0x00600000083879f1 */ /* 0x000fe2000c0410ff */
[----:B------:R-:W-:Y:S01]  /*1ac0*/  UIADD3 UR8, UR6, 0x2, URZ ;  /* 0x0000000206087890 */ /* 0x000fe2000fffe03f */
[----:B------:R-:W-:Y:S02]  /*1ad0*/  UMOV UR9, 0x80000020 ;  /* 0x8000002000097882 */ /* 0x000fe40000000000 */
[----:B------:R-:W-:-:S04]  /*1ae0*/  UMOV UR17, UR9 ;  /* 0x0000000900117c82 */ /* 0x000fc80008000000 */
[----:B------:R-:W-:Y:S01]  /*1af0*/  UMOV UR16, UR8 ;  /* 0x0000000800107c82 */ /* 0x000fe20008000000 */
        /* <DEDUP_REMOVED lines=20> */
[----:B------:R-:W-:Y:S01]  /*1c40*/  UMOV UR19, 0x80000020 ;  /* 0x8000002000137882 */ /* 0x000fe20000000000 */
[----:B------:R-:W-:-:S02]  /*1c50*/  WARPGROUP.DEPBAR.LE gsb0, 0x0 ;  /* 0x00008000000079c5 */ /* 0x000fc40000010000 */
[----:B------:R-:W-:-:S06]  /*1c60*/  WARPGROUP.ARRIVE ;  /* 0x00000000000079c5 */ /* 0x000fcc0000000000 */
[----:B------:R-:W-:Y:S01]  /*1c70*/  IGMMA.64x16x32.S8.S8 R120, gdesc[UR28], RZ, !UPT, gsb0 ;  /* 0x006000001c7879f1 */ /* 0x000fe2000c0410ff */
[----:B------:R-:W-:Y:S01]  /*1c80*/  UMOV UR30, UR10 ;  /* 0x0000000a001e7c82 */ /* 0x000fe20008000000 */
[----:B------:R-:W-:Y:S01]  /*1c90*/  UMOV UR31, UR11 ;  /* 0x0000000b001f7c82 */ /* 0x000fe20008000000 */
[----:B------:R-:W-:Y:S01]  /*1ca0*/  UIADD3 UR10, UR18, 0x2, URZ ;  /* 0x00000002120a7890 */ /* 0x000fe2000fffe03f */
[----:B------:R-:W-:Y:S01]  /*1cb0*/  UMOV UR11, 0x80000020 ;  /* 0x80000020000b7882 */ /* 0x000fe20000000000 */
[----:B------:R-:W-:Y:S02]  /*1cc0*/  WARPGROUP.DEPBAR.LE gsb0, 0x0 ;  /* 0x00008000000079c5 */ /* 0x000fe40000010000 */
[----:B------:R-:W-:-:S06]  /*1cd0*/  WARPGROUP.ARRIVE ;  /* 0x00000000000079c5 */ /* 0x000fcc0000000000 */
[----:B------:R-:W-:Y:S01]  /*1ce0*/  IGMMA.64x16x32.S8.S8 R96, gdesc[UR24], RZ, !UPT, gsb0 ;  /* 0x00600000186079f1 */ /* 0x000fe2000c0410ff */
[----:B------:R-:W-:Y:S01]  /*1cf0*/  UIADD3 UR26, UR18, 0xc2, URZ ;  /* 0x000000c2121a7890 */ /* 0x000fe2000fffe03f */
[----:B------:R-:W-:Y:S01]  /*1d00*/  UMOV UR24, UR8 ;  /* 0x0000000800187c82 */ /* 0x000fe20008000000 */
[----:B------:R-:W-:Y:S01]  /*1d10*/  UMOV UR25, UR9 ;  /* 0x0000000900197c82 */ /* 0x000fe20008000000 */
        /* <DEDUP_REMOVED lines=10> */
[----:B------:R-:W-:Y:S03]  /*1dc0*/  IGMMA.64x16x32.S8.S8 R48, gdesc[UR28], RZ, !UPT, gsb0 ;  /* 0x006000001c3079f1 */ /* 0x000fe6000c0410ff */
[----:B------:R-:W-:Y:S02]  /*1dd0*/  WARPGROUP.DEPBAR.LE gsb0, 0x0 ;  /* 0x00008000000079c5 */ /* 0x000fe40000010000 */
[----:B------:R-:W-:-:S06]  /*1de0*/  WARPGROUP.ARRIVE ;  /* 0x00000000000079c5 */ /* 0x000fcc0000000000 */
[----:B------:R-:W-:Y:S01]  /*1df0*/  IGMMA.64x16x32.S8.S8 R24, gdesc[UR20], RZ, !UPT, gsb0 ;  /* 0x00600000141879f1 */ /* 0x000fe2000c0410ff */
[----:B------:R-:W-:Y:S01]  /*1e00*/  UIADD3 UR22, UR18, 0x102, URZ ;  /* 0x0000010212167890 */ /* 0x000fe2000fffe03f */
[----:B------:R-:W-:Y:S02]  /*1e10*/  UMOV UR20, UR8 ;  /* 0x0000000800147c82 */ /* 0x000fe40008000000 */
[----:B------:R-:W-:Y:S01]  /*1e20*/  UMOV UR18, UR5 ;  /* 0x0000000500127c82 */ /* 0x000fe20008000000 */
[----:B------:R-:W-:Y:S01]  /*1e30*/  UMOV UR21, UR9 ;  /* 0x0000000900157c82 */ /* 0x000fe20008000000 */
[----:B------:R-:W-:Y:S01]  /*1e40*/  UMOV UR23, 0x80000020 ;  /* 0x8000002000177882 */ /* 0x000fe20000000000 */
[----:B------:R-:W-:Y:S02]  /*1e50*/  UIADD3 UR5, UR6, 0x202, URZ ;  /* 0x0000020206057890 */ /* 0x000fe4000fffe03f */
[----:B------:R-:W-:Y:S01]  /*1e60*/  UIADD3 UR6, UR6, 0x402, URZ ;  /* 0x0000040206067890 */ /* 0x000fe2000fffe03f */
[----:B------:R-:W-:-:S02]  /*1e70*/  WARPGROUP.DEPBAR.LE gsb0, 0x0 ;  /* 0x00008000000079c5 */ /* 0x000fc40000010000 */
[----:B------:R-:W-:-:S06]  /*1e80*/  WARPGROUP.ARRIVE ;  /* 0x00000000000079c5 */ /* 0x000fcc0000000000 */
[----:B------:R-:W-:Y:S03]  /*1e90*/  IGMMA.64x16x32.S8.S8 R136, gdesc[UR8], R136, gsb0 ;  /* 0x00600000088879f1 */ /* 0x000fe60008041088 */
[----:B------:R-:W-:Y:S02]  /*1ea0*/  WARPGROUP.DEPBAR.LE gsb0, 0x0 ;  /* 0x00008000000079c5 */ /* 0x000fe40000010000 */
        /* <DEDUP_REMOVED lines=10> */
[----:B------:R-:W-:Y:S01]  /*1f50*/  IGMMA.64x16x32.S8.S8 R40, gdesc[UR20], R40, gsb0 ;  /* 0x00600000142879f1 */ /* 0x000fe20008041028 */
        /* <DEDUP_REMOVED lines=33> */
[----:B------:R-:W-:Y:S02]  /*2170*/  WARPGROUP.DEPBAR.LE gsb0, 0x0 ;  /* 0x00008000000079c5 */ /* 0x000fe40000010000 */
[----:B------:R-:W-:-:S06]  /*2180*/  WARPGROUP.ARRIVE ;  /* 0x00000000000079c5 */ /* 0x000fcc0000000000 */
[----:B------:R-:W-:Y:S01]  /*2190*/  IGMMA.64x16x32.S8.S8 R120, gdesc[UR8], R120, gsb0 ;  /* 0x00600000087879f1 */ /* 0x000fe20008041078 */
[----:B------:R-:W-:Y:S01]  /*21a0*/  UMOV UR10, UR22 ;  /* 0x00000016000a7c82 */ /* 0x000fe20008000000 */
[----:B------:R-:W-:Y:S01]  /*21b0*/  UMOV UR11, UR23 ;  /* 0x00000017000b7c82 */ /* 0x000fe20008000000 */
        /* <DEDUP_REMOVED lines=13> */
[----:B------:R-:W-:Y:S05]  /*2290*/  @!P1 BRA `(.L_x_22) ;  /* 0x0000000c00789947 */ /* 0x000fea0003800000 */
[----:B------:R-:W-:Y:S02]  /*22a0*/  UIADD3 UR5, UR39, 0x1, URZ ;  /* 0x0000000127057890 */ /* 0x000fe4000fffe03f */
[----:B------:R-:W-:Y:S02]  /*22b0*/  IMAD.U32 R3, RZ, RZ, UR39 ;  /* 0x00000027ff037e24 */ /* 0x000fe4000f8e00ff */
[----:B------:R-:W-:-:S04]  /*22c0*/  UISETP.NE.AND UP0, UPT, UR5, 0x7, UPT ;  /* 0x000000070500788c */ /* 0x000fc8000bf05270 */
[----:B------:R-:W-:Y:S02]  /*22d0*/  USEL UR6, URZ, 0x1, UP0 ;  /* 0x000000013f067887 */ /* 0x000fe40008000000 */
[----:B------:R-:W-:Y:S02]  /*22e0*/  USEL UR5, UR5, URZ, UP0 ;  /* 0x0000003f05057287 */ /* 0x000fe40008000000 */
[----:B------:R-:W-:-:S06]  /*22f0*/  ULOP3.LUT UR6, UR38, UR6, URZ, 0x3c, !UPT ;  /* 0x0000000626067292 */ /* 0x000fcc000f8e3c3f */
[----:B------:R-:W-:-:S07]  /*2300*/  IMAD.U32 R7, RZ, RZ, UR6 ;  /* 0x00000006ff077e24 */ /* 0x000fce000f8e00ff */
.L_x_29:
[----:B------:R-:W-:Y:S05]  /*2310*/  @!P0 BRA `(.L_x_23) ;  /* 0x0000000000048947 */ /* 0x000fea0003800000 */
[----:B------:R-:W-:Y:S01]  /*2320*/  BPT.TRAP 0x1 ;  /* 0x000000040000795c */ /* 0x000fe20000300000 */
.L_x_23:
[----:B------:R-:W0:Y:S01]  /*2330*/  S2UR UR7, SR_CgaCtaId ;  /* 0x00000000000779c3 */ /* 0x000e220000008800 */
[----:B------:R-:W-:Y:S01]  /*2340*/  UMOV UR6, 0x400 ;  /* 0x0000040000067882 */ /* 0x000fe20000000000 */
[----:B------:R-:W-:Y:S01]  /*2350*/  IMAD.U32 R5, RZ, RZ, UR5 ;  /* 0x00000005ff057e24 */ /* 0x000fe2000f8e00ff */
[----:B------:R-:W-:Y:S01]  /*2360*/  SHF.L.U32 R4, R7, 0x1f, RZ ;  /* 0x0000001f07047819 */ /* 0x000fe200000006ff */
[----:B0-----:R-:W-:-:S06]  /*2370*/  ULEA UR6, UR7, UR6, 0x18 ;  /* 0x0000000607067291 */ /* 0x001fcc000f8ec03f */
[----:B------:R-:W-:-:S04]  /*2380*/  IMAD.U32 R6, RZ, RZ, UR6 ;  /* 0x00000006ff067e24 */ /* 0x000fc8000f8e00ff */
[----:B------:R-:W-:-:S04]  /*2390*/  IMAD R5, R5, 0x8, R6 ;  /* 0x0000000805057824 */ /* 0x000fc800078e0206 */
[----:B------:R0:W1:Y:S01]  /*23a0*/  SYNCS.PHASECHK.TRANS64.TRYWAIT P1, [R5+URZ], R4 ;  /* 0x00000004050075a7 */ /* 0x000062000802017f */
[----:B------:R-:W-:Y:S05]  /*23b0*/  @!P0 BRA `(.L_x_24) ;  /* 0x0000000000048947 */ /* 0x000fea0003800000 */
[----:B------:R-:W-:Y:S01]  /*23c0*/  BPT.TRAP 0x1 ;  /* 0x000000040000795c */ /* 0x000fe20000300000 */
.L_x_24:
[----:B-1----:R-:W-:Y:S05]  /*23d0*/  @P1 BRA `(.L_x_25) ;  /* 0x0000000000081947 */ /* 0x002fea0003800000 */
[----:B------:R-:W1:Y:S02]  /*23e0*/  SYNCS.PHASECHK.TRANS64.TRYWAIT P1, [R5+URZ], R4 ;  /* 0x00000004050075a7 */ /* 0x000e64000802017f */
[----:B-1----:R-:W-:Y:S05]  /*23f0*/  @!P1 BRA `(.L_x_26) ;  /* 0x0000009400709947 */ /* 0x002fea0003800000 */
.L_x_25:
[----:B------:R-:W-:Y:S01]  /*2400*/  UIMAD UR20, UR5, 0x600, UR41 ;  /* 0x00000600051478a4 */ /* 0x000fe2000f8e0229 */
[----:B------:R-:W-:Y:S01]  /*2410*/  WARPGROUP.ARRIVE ;  /* 0x00000000000079c5 */ /* 0x000fe20000000000 */
[----:B------:R-:W-:Y:S01]  /*2420*/  UIMAD UR22, UR5, 0x140, UR4 ;  /* 0x00000140051678a4 */ /* 0x000fe2000f8e0204 */
[----:B------:R-:W-:Y:S01]  /*2430*/  UMOV UR21, 0x80000020 ;  /* 0x8000002000157882 */ /* 0x000fe20000000000 */
[----:B------:R-:W-:Y:S02]  /*2440*/  UMOV UR23, 0x80000020 ;  /* 0x8000002000177882 */ /* 0x000fe40000000000 */
[----:B------:R-:W-:Y:S01]  /*2450*/  UIADD3 UR18, UR22, 0x40, URZ ;  /* 0x0000004016127890 */ /* 0x000fe2000fffe03f */
[----:B------:R-:W-:Y:S01]  /*2460*/  UMOV UR16, UR20 ;  /* 0x0000001400107c82 */ /* 0x000fe20008000000 */
[----:B------:R-:W-:Y:S01]  /*2470*/  UMOV UR17, UR21 ;  /* 0x0000001500117c82 */ /* 0x000fe20008000000 */
[----:B------:R-:W-:Y:S02]  /*2480*/  UMOV UR19, 0x80000020 ;  /* 0x8000002000137882 */ /* 0x000fe40000000000 */
[----:B------:R-:W-:Y:S01]  /*2490*/  IGMMA.64x16x32.S8.S8 R136, gdesc[UR20], R136, gsb0 ;  /* 0x00600000148879f1 */ /* 0x000fe20008041088 */
[----:B------:R-:W-:Y:S01]  /*24a0*/  UIADD3 UR14, UR22, 0x80, URZ ;  /* 0x00000080160e7890 */ /* 0x000fe2000fffe03f */
[----:B------:R-:W-:Y:S01]  /*24b0*/  UMOV UR12, UR20 ;  /* 0x00000014000c7c82 */ /* 0x000fe20008000000 */
[----:B------:R-:W-:Y:S01]  /*24c0*/  UMOV UR13, UR21 ;  /* 0x00000015000d7c82 */ /* 0x000fe20008000000 */
[----:B------:R-:W-:Y:S01]  /*24d0*/  UMOV UR15, 0x80000020 ;  /* 0x80000020000f7882 */ /* 0x000fe20000000000 */
        /* <DEDUP_REMOVED lines=50> */
[----:B------:R-:W-:Y:S01]  /*2800*/  UMOV UR31, UR23 ;  /* 0x00000017001f7c82 */ /* 0x000fe20008000000 */
        /* <DEDUP_REMOVED lines=13> */
[----:B------:R-:W-:Y:S01]  /*28e0*/  IGMMA.64x16x32.S8.S8 R120, gdesc[UR28], R120, gsb0 ;  /* 0x006000001c7879f1 */ /* 0x000fe20008041078 */
[----:B------:R-:W-:Y:S01]  /*28f0*/  UIADD3 UR30, UR22, 0x102, URZ ;  /* 0x00000102161e7890 */ /* 0x000fe2000fffe03f */
[----:B------:R-:W-:Y:S01]  /*2900*/  UMOV UR31, 0x80000020 ;  /* 0x80000020001f7882 */ /* 0x000fe20000000000 */
[----:B------:R-:W-:Y:S02]  /*2910*/  WARPGROUP.DEPBAR.LE gsb0, 0x0 ;  /* 0x00008000000079c5 */ /* 0x000fe40000010000 */
        /* <DEDUP_REMOVED lines=8> */
[----:B------:R-:W-:Y:S01]  /*29a0*/  UMOV UR12, UR6 ;  /* 0x00000006000c7c82 */ /* 0x000fe20008000000 */
[----:B------:R-:W-:Y:S01]  /*29b0*/  UMOV UR13, 0x80000020 ;  /* 0x80000020000d7882 */ /* 0x000fe20000000000 */
[----:B------:R-:W-:Y:S01]  /*29c0*/  UMOV UR15, 0x80000020 ;  /* 0x80000020000f7882 */ /* 0x000fe20000000000 */
[----:B------:R-:W-:Y:S01]  /*29d0*/  UMOV UR16, UR12 ;  /* 0x0000000c00107c82 */ /* 0x000fe20008000000 */
[----:B------:R-:W-:Y:S01]  /*29e0*/  UMOV UR17, UR13 ;  /* 0x0000000d00117c82 */ /* 0x000fe20008000000 */
[----:B------:R-:W-:Y:S01]  /*29f0*/  UMOV UR28, UR12 ;  /* 0x0000000c001c7c82 */ /* 0x000fe20008000000 */
[----:B------:R-:W-:Y:S01]  /*2a00*/  UMOV UR29, UR13 ;  /* 0x0000000d001d7c82 */ /* 0x000fe20008000000 */
[----:B------:R-:W-:Y:S02]  /*2a10*/  UIADD3 UR6, UR20, 0x202, URZ ;  /* 0x0000020214067890 */ /* 0x000fe4000fffe03f */
[----:B------:R-:W-:Y:S01]  /*2a20*/  UIADD3 UR20, UR20, 0x402, URZ ;  /* 0x0000040214147890 */ /* 0x000fe2000fffe03f */
[----:B------:R-:W-:-:S02]  /*2a30*/  WARPGROUP.DEPBAR.LE gsb0, 0x0 ;  /* 0x00008000000079c5 */ /* 0x000fc40000010000 */
[----:B------:R-:W-:-:S06]  /*2a40*/  WARPGROUP.ARRIVE ;  /* 0x00000000000079c5 */ /* 0x000fcc0000000000 */
[----:B------:R-:W-:Y:S01]  /*2a50*/  IGMMA.64x16x32.S8.S8 R48, gdesc[UR8], R48, gsb0 ;  /* 0x00600000083079f1 */ /* 0x000fe20008041030 */
[----:B------:R-:W-:Y:S01]  /*2a60*/  UIADD3 UR10, UR22, 0x42, URZ ;  /* 0x00000042160a7890 */ /* 0x000fe2000fffe03f */
[----:B------:R-:W-:Y:S01]  /*2a70*/  UMOV UR8, UR12 ;  /* 0x0000000c00087c82 */ /* 0x000fe20008000000 */
[----:B------:R-:W-:Y:S01]  /*2a80*/  UMOV UR9, UR13 ;  /* 0x0000000d00097c82 */ /* 0x000fe20008000000 */
[----:B------:R-:W-:Y:S01]  /*2a90*/  UMOV UR11, 0x80000020 ;  /* 0x80000020000b7882 */ /* 0x000fe20000000000 */
[----:B------:R-:W-:Y:S02]  /*2aa0*/  WARPGROUP.DEPBAR.LE gsb0, 0x0 ;  /* 0x00008000000079c5 */ /* 0x000fe40000010000 */
        /* <DEDUP_REMOVED lines=73> */
[----:B------:R-:W-:Y:S01]  /*2f40*/  BPT.TRAP 0x1 ;  /* 0x000000040000795c */ /* 0x000fe20000300000 */
.L_x_27:
[----:B------:R-:W-:-:S13]  /*2f50*/  ISETP.NE.AND P1, PT, R22, RZ, PT ;  /* 0x000000ff1600720c */ /* 0x000fda0003f25270 */
[----:B01----:R-:W-:-:S04]  /*2f60*/  @P1 IMAD R4, R3, 0x8, R6 ;  /* 0x0000000803041824 */ /* 0x003fc800078e0206 */
[----:B------:R-:W-:-:S05]  /*2f70*/  @P1 VIADD R4, R4, 0x38 ;  /* 0x0000003804041836 */ /* 0x000fca0000000000 */
[----:B------:R-:W-:-:S04]  /*2f80*/  @P1 PRMT R4, R23, 0x654, R4 ;  /* 0x0000065417041816 */ /* 0x000fc80000000004 */
[----:B------:R0:W-:Y:S01]  /*2f90*/  @P1 SYNCS.ARRIVE.TRANS64.RED.A1T0 RZ, [R4+URZ], RZ ;  /* 0x000000ff04ff19a7 */ /* 0x0001e2000810043f */
[----:B------:R-:W-:-:S13]  /*2fa0*/  ISETP.GT.U32.AND P1, PT, R18, 0x1, PT ;  /* 0x000000011200780c */ /* 0x000fda0003f24070 */
[----:B0-----:R-:W-:Y:S05]  /*2fb0*/  @P1 BRA `(.L_x_28) ;  /* 0x0000000000041947 */ /* 0x001fea0003800000 */
[----:B------:R-:W-:Y:S01]  /*2fc0*/  BPT.TRAP 0x1 ;  /* 0x000000040000795c */ /* 0x000fe20000300000 */
.L_x_28:
[----:B------:R-:W-:Y:S01]  /*2fd0*/  UIADD3 UR5, UR5, 0x1, URZ ;  /* 0x0000000105057890 */ /* 0x000fe2000fffe03f */
[C---:B------:R-:W-:Y:S01]  /*2fe0*/  ISETP.GT.AND P2, PT, R0.reuse, 0x1, PT ;  /* 0x000000010000780c */ /* 0x040fe20003f44270 */
[----:B------:R-:W-:Y:S02]  /*2ff0*/  VIADD R3, R3, 0x1 ;  /* 0x0000000103037836 */ /* 0x000fe40000000000 */
[----:B------:R-:W-:Y:S01]  /*3000*/  UISETP.NE.AND UP0, UPT, UR5, 0x7, UPT ;  /* 0x000000070500788c */ /* 0x000fe2000bf05270 */
[----:B------:R-:W-:Y:S02]  /*3010*/  VIADD R0, R0, 0xffffffff ;  /* 0xffffffff00007836 */ /* 0x000fe40000000000 */
[C---:B------:R-:W-:Y:S01]  /*3020*/  ISETP.NE.AND P1, PT, R3.reuse, 0x7, PT ;  /* 0x000000070300780c */ /* 0x040fe20003f25270 */
[----:B------:R-:W-:Y:S02]  /*3030*/  USEL UR6, URZ, 0x1, UP0 ;  /* 0x000000013f067887 */ /* 0x000fe40008000000 */
[----:B------:R-:W-:Y:S01]  /*3040*/  USEL UR5, UR5, URZ, UP0 ;  /* 0x0000003f05057287 */ /* 0x000fe20008000000 */
[----:B------:R-:W-:-:S03]  /*3050*/  SEL R3, R3, RZ, P1 ;  /* 0x000000ff03037207 */ /* 0x000fc60000800000 */
[----:B------:R-:W-:Y:S01]  /*3060*/  LOP3.LUT R7, R7, UR6, RZ, 0x3c, !PT ;  /* 0x0000000607077c12 */ /* 0x000fe2000f8e3cff */
[----:B------:R-:W-:Y:S07]  /*3070*/  @P2 BRA `(.L_x_29) ;  /* 0xfffffff000a42947 */ /* 0x000fee000383ffff */
.L_x_22:
[----:B------:R-:W0:Y:S02]  /*3080*/  LDC R0, c[0x0][0x28c] ;  /* 0x0000a300ff007b82 */ /* 0x000e240000000800 */
[----:B0-----:R-:W-:-:S13]  /*3090*/  ISETP.GE.AND P1, PT, R0, 0x1, PT ;  /* 0x000000010000780c */ /* 0x001fda0003f26270 */
[----:B------:R-:W-:Y:S05]  /*30a0*/  @!P1 BRA `(.L_x_30) ;  /* 0x0000000000589947 */ /* 0x000fea0003800000 */
[----:B------:R-:W-:Y:S05]  /*30b0*/  @!P0 BRA `(.L_x_31) ;  /* 0x0000000000048947 */ /* 0x000fea0003800000 */
[----:B------:R-:W-:Y:S01]  /*30c0*/  BPT.TRAP 0x1 ;  /* 0x000000040000795c */ /* 0x000fe20000300000 */
.L_x_31:
[----:B------:R-:W-:Y:S01]  /*30d0*/  ISETP.NE.AND P0, PT, R22, RZ, PT ;  /* 0x000000ff1600720c */ /* 0x000fe20003f05270 */
[----:B------:R-:W-:Y:S01]  /*30e0*/  BSSY B0, `(.L_x_32) ;  /* 0x0000010000007945 */ /* 0x000fe20003800000 */
[----:B------:R-:W-:-:S11]  /*30f0*/  ISETP.GT.U32.AND P1, PT, R18, 0x1, PT ;  /* 0x000000011200780c */ /* 0x000fd60003f24070 */
[----:B------:R-:W-:Y:S05]  /*3100*/  @!P0 BRA `(.L_x_33) ;  /* 0x0000000000348947 */ /* 0x000fea0003800000 */
[----:B------:R-:W-:-:S04]  /*3110*/  UISETP.LT.AND UP0, UPT, UR40, 0x1, UPT ;  /* 0x000000012800788c */ /* 0x000fc8000bf01270 */
[----:B------:R-:W-:-:S04]  /*3120*/  USEL UR6, UR40, 0x1, UP0 ;  /* 0x0000000128067887 */ /* 0x000fc80008000000 */
[----:B------:R-:W-:-:S04]  /*3130*/  UIADD3 UR6, UR39, UR40, -UR6 ;  /* 0x0000002827067290 */ /* 0x000fc8000fffe806 */
[----:B------:R-:W-:-:S04]  /*3140*/  UIMAD.WIDE.U32 UR4, UR6, 0x24924925, URZ ;  /* 0x24924925060478a5 */ /* 0x000fc8000f8e003f */
[----:B------:R-:W-:-:S04]  /*3150*/  UIADD3 UR4, UR6, -UR5, URZ ;  /* 0x8000000506047290 */ /* 0x000fc8000fffe03f */
[----:B------:R-:W-:-:S04]  /*3160*/  ULEA.HI UR4, UR4, UR5, URZ, 0x1f ;  /* 0x0000000504047291 */ /* 0x000fc8000f8ff83f */
[----:B------:R-:W-:-:S04]  /*3170*/  USHF.R.U32.HI UR4, URZ, 0x2, UR4 ;  /* 0x000000023f047899 */ /* 0x000fc80008011604 */
[----:B------:R-:W-:-:S06]  /*3180*/  UIMAD UR4, UR4, -0x7, UR6 ;  /* 0xfffffff9040478a4 */ /* 0x000fcc000f8e0206 */
[----:B------:R-:W-:-:S04]  /*3190*/  IMAD.U32 R3, RZ, RZ, UR4 ;  /* 0x00000004ff037e24 */ /* 0x000fc8000f8e00ff */
[----:B------:R-:W-:-:S04]  /*31a0*/  IMAD R0, R3, 0x8, R6 ;  /* 0x0000000803007824 */ /* 0x000fc800078e0206 */
[----:B------:R-:W-:-:S05]  /*31b0*/  VIADD R0, R0, 0x38 ;  /* 0x0000003800007836 */ /* 0x000fca0000000000 */
[----:B------:R-:W-:-:S04]  /*31c0*/  PRMT R0, R23, 0x654, R0 ;  /* 0x0000065417007816 */ /* 0x000fc80000000000 */
[----:B------:R0:W-:Y:S03]  /*31d0*/  SYNCS.ARRIVE.TRANS64.RED.A1T0 RZ, [R0+URZ], RZ ;  /* 0x000000ff00ff79a7 */ /* 0x0001e6000810043f */
.L_x_33:
[----:B------:R-:W-:Y:S05]  /*31e0*/  BSYNC B0 ;  /* 0x0000000000007941 */ /* 0x000fea0003800000 */
.L_x_32:
[----:B------:R-:W-:Y:S05]  /*31f0*/  @P1 BRA `(.L_x_30) ;  /* 0x0000000000041947 */ /* 0x000fea0003800000 */
[----:B------:R-:W-:Y:S01]  /*3200*/  BPT.TRAP 0x1 ;  /* 0x000000040000795c */ /* 0x000fe20000300000 */
.L_x_30:
[----:B------:R-:W1:Y:S01]  /*3210*/  LDC R4, c[0x0][0x288] ;  /* 0x0000a200ff047b82 */ /* 0x000e620000000800 */
[----:B------:R-:W-:Y:S01]  /*3220*/  UIADD3 UR39, UR40, UR39, URZ ;  /* 0x0000002728277290 */ /* 0x000fe2000fffe03f */
[C---:B0-----:R-:W-:Y:S01]  /*3230*/  LOP3.LUT R0, R144.reuse, 0x3, RZ, 0xc0, !PT ;  /* 0x0000000390007812 */ /* 0x041fe200078ec0ff */
[----:B------:R-:W-:Y:S01]  /*3240*/  IMAD R3, R151, 0x50, RZ ;  /* 0x0000005097037824 */ /* 0x000fe200078e02ff */
[----:B------:R-:W-:Y:S01]  /*3250*/  UISETP.GE.U32.AND UP1, UPT, UR40, 0x7, UPT ;  /* 0x000000072800788c */ /* 0x000fe2000bf26070 */
[----:B------:R-:W-:Y:S01]  /*3260*/  IMAD R6, R153, 0x180, RZ ;  /* 0x0000018099067824 */ /* 0x000fe200078e02ff */
[----:B------:R-:W-:Y:S01]  /*3270*/  UIMAD.WIDE.U32 UR4, UR39, 0x24924925, URZ ;  /* 0x24924925270478a5 */ /* 0x000fe2000f8e003f */
[----:B------:R-:W-:Y:S01]  /*3280*/  IMAD.SHL.U32 R10, R144, 0x2, RZ ;  /* 0x00000002900a7824 */ /* 0x000fe200078e00ff */
[----:B------:R-:W-:Y:S01]  /*3290*/  UISETP.GT.U32.AND UP0, UPT, UR39, 0x6, UPT ;  /* 0x000000062700788c */ /* 0x000fe2000bf04070 */
[----:B------:R-:W-:Y:S01]  /*32a0*/  SHF.R.S32.HI R20, RZ, 0x1f, R19 ;  /* 0x0000001fff147819 */ /* 0x000fe20000011413 */
[----:B------:R-:W-:-:S02]  /*32b0*/  UIADD3 UR4, UR39, -UR5, URZ ;  /* 0x8000000527047290 */ /* 0x000fc4000fffe03f */
[----:B------:R-:W-:Y:S01]  /*32c0*/  UISETP.LT.U32.AND UP0, UPT, UR40, 0x7, UP0 ;  /* 0x000000072800788c */ /* 0x000fe20008701070 */
[----:B------:R-:W-:Y:S01]  /*32d0*/  LOP3.LUT R10, R3, 0x6, R10, 0xf8, !PT ;  /* 0x00000006030a7812 */ /* 0x000fe200078ef80a */
[----:B------:R-:W-:Y:S01]  /*32e0*/  ULEA.HI UR4, UR4, UR5, URZ, 0x1f ;  /* 0x0000000504047291 */ /* 0x000fe2000f8ff83f */
[----:B------:R-:W-:Y:S02]  /*32f0*/  ULDC.64 UR8, c[0x0][0x5d0] ;  /* 0x0001740000087ab9 */ /* 0x000fe40000000a00 */
[----:B------:R-:W-:Y:S01]  /*3300*/  ULDC UR5, c[0x0][0x284] ;  /* 0x0000a10000057ab9 */ /* 0x000fe20000000800 */
[----:B------:R-:W-:Y:S01]  /*3310*/  USEL UR6, URZ, 0x1, !UP0 ;  /* 0x000000013f067887 */ /* 0x000fe2000c000000 */
[----:B------:R-:W-:Y:S01]  /*3320*/  SHF.R.S32.HI R11, RZ, 0x1f, R10 ;  /* 0x0000001fff0b7819 */ /* 0x000fe2000001140a */
[----:B------:R-:W-:Y:S02]  /*3330*/  USHF.R.U32.HI UR4, URZ, 0x2, UR4 ;  /* 0x000000023f047899 */ /* 0x000fe40008011604 */
[----:B------:R-:W-:Y:S01]  /*3340*/  ULOP3.LUT UR38, UR38, UR6, URZ, 0x3c, !UPT ;  /* 0x0000000626267292 */ /* 0x000fe2000f8e3c3f */
[----:B-1----:R-:W-:Y:S01]  /*3350*/  IMAD R8, R0, -0x2, R4 ;  /* 0xfffffffe00087824 */ /* 0x002fe200078e0204 */
[----:B------:R-:W-:-:S02]  /*3360*/  LOP3.LUT R0, R144, 0x60, RZ, 0xc0, !PT ;  /* 0x0000006090007812 */ /* 0x000fc400078ec0ff */
[----:B------:R-:W-:Y:S01]  /*3370*/  @UP1 ULOP3.LUT UR38, UR38, 0x1, UR4, 0x78, !UPT ;  /* 0x0000000126261892 */ /* 0x000fe2000f8e7804 */
[----:B------:R-:W-:Y:S01]  /*3380*/  ISETP.GE.AND P0, PT, R3, R4, PT ;  /* 0x000000040300720c */ /* 0x000fe20003f06270 */
[----:B------:R-:W-:Y:S01]  /*3390*/  IMAD R4, R20, UR8, RZ ;  /* 0x0000000814047c24 */ /* 0x000fe2000f8e02ff */
[----:B------:R-:W-:Y:S01]  /*33a0*/  SHF.R.U32.HI R0, RZ, 0x1, R0 ;  /* 0x00000001ff007819 */ /* 0x000fe20000011600 */
[----:B------:R-:W-:Y:S01]  /*33b0*/  UIMAD UR39, UR4, -0x7, UR39 ;  /* 0xfffffff9042778a4 */ /* 0x000fe2000f8e0227 */
[----:B------:R-:W-:Y:S01]  /*33c0*/  ISETP.GE.OR P0, PT, R6, UR5, P0 ;  /* 0x0000000506007c0c */ /* 0x000fe20008706670 */
[C---:B------:R-:W-:Y:S01]  /*33d0*/  IMAD R9, R19.reuse, UR9, R4 ;  /* 0x0000000913097c24 */ /* 0x040fe2000f8e0204 */
[----:B------:R-:W-:Y:S01]  /*33e0*/  IADD3 R7, RZ, -R0, -R145 ;  /* 0x80000000ff077210 */ /* 0x000fe20007ffe891 */
[----:B------:R-:W-:-:S04]  /*33f0*/  IMAD.WIDE.U32 R4, R19, UR8, R10 ;  /* 0x0000000813047c25 */ /* 0x000fc8000f8e000a */
[----:B------:R-:W-:Y:S02]  /*3400*/  IMAD R7, R148, -0x40, R7 ;  /* 0xffffffc094077824 */ /* 0x000fe400078e0207 */
[----:B------:R-:W-:Y:S02]  /*3410*/  IMAD.IADD R5, R5, 0x1, R9 ;  /* 0x0000000105057824 */ /* 0x000fe400078e0209 */
[----:B------:R-:W-:Y:S01]  /*3420*/  IMAD.IADD R3, R8, 0x1, -R3 ;  /* 0x0000000108037824 */ /* 0x000fe200078e0a03 */
[----:B------:R-:W-:Y:S01]  /*3430*/  IADD3 R151, -R6, UR5, R7 ;  /* 0x0000000506977c10 */ /* 0x000fe2000fffe107 */
[----:B------:R-:W-:Y:S01]  /*3440*/  IMAD.MOV.U32 R0, RZ, RZ, -0x1 ;  /* 0xffffffffff007424 */ /* 0x000fe200078e00ff */
[----:B------:R-:W-:Y:S06]  /*3450*/  @P0 BRA `(.L_x_34) ;  /* 0x0000006400b80947 */ /* 0x000fec0003800000 */
[----:B------:R-:W0:Y:S01]  /*3460*/  LDC.64 R180, c[0x0][0x5c8] ;  /* 0x00017200ffb47b82 */ /* 0x000e220000000a00 */
[----:B-----5:R-:W-:Y:S01]  /*3470*/  ISETP.NE.AND P0, PT, R149, RZ, PT ;  /* 0x000000ff9500720c */ /* 0x020fe20003f05270 */
[----:B------:R-:W-:Y:S01]  /*3480*/  IMAD.WIDE R14, R153, 0x180, R146 ;  /* 0x00000180990e7825 */ /* 0x000fe200078e0292 */
[----:B------:R-:W-:Y:S03]  /*3490*/  BSSY B0, `(.L_x_34) ;  /* 0x000066a000007945 */ /* 0x000fe60003800000 */
[-C--:B0-----:R-:W-:Y:S02]  /*34a0*/  IMAD R6, R15, R180.reuse, RZ ;  /* 0x000000b40f067224 */ /* 0x081fe400078e02ff */
[----:B------:R-:W-:-:S04]  /*34b0*/  IMAD.WIDE.U32 R12, R14, R180, R4 ;  /* 0x000000b40e0c7225 */ /* 0x000fc800078e0004 */
[----:B------:R-:W-:-:S04]  /*34c0*/  IMAD R5, R14, R181, R6 ;  /* 0x000000b50e057224 */ /* 0x000fc800078e0206 */
[----:B------:R-:W-:Y:S01]  /*34d0*/  IMAD.IADD R153, R13, 0x1, R5 ;  /* 0x000000010d997824 */ /* 0x000fe200078e0205 */
[----:B------:R-:W-:Y:S06]  /*34e0*/  @!P0 BRA `(.L_x_35) ;  /* 0x0000004000e08947 */ /* 0x000fec0003800000 */
[----:B------:R-:W0:Y:S01]  /*34f0*/  LDC.64 R4, c[0x0][0x5b0] ;  /* 0x00016c00ff047b82 */ /* 0x000e220000000a00 */
[----:B------:R-:W-:Y:S01]  /*3500*/  ULDC.64 UR4, c[0x0][0x5b8] ;  /* 0x00016e0000047ab9 */ /* 0x000fe20000000a00 */
[----:B------:R-:W-:Y:S01]  /*3510*/  ISETP.GE.AND P3, PT, R151, 0x1, PT ;  /* 0x000000019700780c */ /* 0x000fe20003f66270 */
[----:B------:R-:W-:Y:S01]  /*3520*/  IMAD R8, R20, UR4, RZ ;  /* 0x0000000414087c24 */ /* 0x000fe2000f8e02ff */
[----:B------:R-:W-:Y:S01]  /*3530*/  BSSY B1, `(.L_x_36) ;  /* 0x0000012000017945 */ /* 0x000fe20003800000 */
[----:B------:R-:W-:Y:S01]  /*3540*/  IMAD.WIDE.U32 R10, R19, UR4, R10 ;  /* 0x00000004130a7c25 */ /* 0x000fe2000f8e000a */
[----:B------:R-:W-:Y:S02]  /*3550*/  ISETP.LT.OR P0, PT, R3, 0x1, !P3 ;  /* 0x000000010300780c */ /* 0x000fe40005f01670 */
[----:B------:R-:W1:Y:S01]  /*3560*/  LDC.64 R6, c[0x0][0x5a8] ;  /* 0x00016a00ff067b82 */ /* 0x000e620000000a00 */
[----:B------:R-:W-:Y:S01]  /*3570*/  IMAD R19, R19, UR5, R8 ;  /* 0x0000000513137c24 */ /* 0x000fe2000f8e0208 */
[C---:B------:R-:W-:Y:S01]  /*3580*/  IADD3 R165, P4, R14.reuse, 0x80, RZ ;  /* 0x000000800ea57810 */ /* 0x040fe20007f9e0ff */
[----:B------:R-:W-:Y:S01]  /*3590*/  IMAD.MOV.U32 R160, RZ, RZ, R10 ;  /* 0x000000ffffa07224 */ /* 0x000fe200078e000a */
[----:B------:R-:W-:Y:S01]  /*35a0*/  IADD3 R201, P1, R14, 0x100, RZ ;  /* 0x000001000ec97810 */ /* 0x000fe20007f3e0ff */
[----:B------:R-:W-:-:S02]  /*35b0*/  IMAD.IADD R161, R11, 0x1, R19 ;  /* 0x000000010ba17824 */ /* 0x000fc400078e0213 */
[-C--:B0-----:R-:W-:Y:S01]  /*35c0*/  IMAD R19, R15, R4.reuse, RZ ;  /* 0x000000040f137224 */ /* 0x081fe200078e02ff */
[----:B------:R-:W-:Y:S01]  /*35d0*/  SHF.L.U64.HI R163, R4, 0x3, R5 ;  /* 0x0000000304a37819 */ /* 0x000fe20000010205 */
[----:B------:R-:W-:-:S04]  /*35e0*/  IMAD.WIDE.U32 R8, R14, R4, R160 ;  /* 0x000000040e087225 */ /* 0x000fc800078e00a0 */
[----:B------:R-:W-:Y:S01]  /*35f0*/  IMAD R19, R14, R5, R19 ;  /* 0x000000050e137224 */ /* 0x000fe200078e0213 */
[----:B-1----:R-:W-:Y:S01]  /*3600*/  IADD3 R20, P2, R8, R6, RZ ;  /* 0x0000000608147210 */ /* 0x002fe20007f5e0ff */
[----:B------:R-:W-:-:S03]  /*3610*/  IMAD.SHL.U32 R162, R4, 0x8, RZ ;  /* 0x0000000804a27824 */ /* 0x000fc600078e00ff */
[----:B------:R-:W-:Y:S01]  /*3620*/  IADD3.X R21, R7, R9, R19, P2, !PT ;  /* 0x0000000907157210 */ /* 0x000fe200017fe413 */
[----:B------:R-:W-:Y:S08]  /*3630*/  @P0 BRA `(.L_x_37) ;  /* 0x0000000000040947 */ /* 0x000ff00003800000 */
[----:B------:R0:W5:Y:S02]  /*3640*/  LDG.E.U8 R152, desc[UR36][R20.64] ;  /* 0x0000002414987981 */ /* 0x000164000c1e1100 */
.L_x_37:
[----:B------:R-:W-:Y:S05]  /*3650*/  BSYNC B1 ;  /* 0x0000000000017941 */ /* 0x000fea0003800000 */
.L_x_36:
[--C-:B------:R-:W-:Y:S01]  /*3660*/  IMAD.X R9, RZ, RZ, R15.reuse, P4 ;  /* 0x000000ffff097224 */ /* 0x100fe200020e060f */
[----:B------:R-:W-:Y:S01]  /*3670*/  ULDC.64 UR4, c[0x0][0x5c0] ;  /* 0x0001700000047ab9 */ /* 0x000fe20000000a00 */
[----:B------:R-:W-:Y:S01]  /*3680*/  ISETP.GE.AND P2, PT, R151, 0x89, PT ;  /* 0x000000899700780c */ /* 0x000fe20003f46270 */
[----:B------:R-:W-:Y:S01]  /*3690*/  IMAD.X R167, RZ, RZ, R15, P1 ;  /* 0x000000ffffa77224 */ /* 0x000fe200008e060f */
[----:B------:R-:W-:Y:S01]  /*36a0*/  IADD3 R8, P4, R12, UR4, RZ ;  /* 0x000000040c087c10 */ /* 0x000fe2000ff9e0ff */
[-C--:B------:R-:W-:Y:S01]  /*36b0*/  IMAD R12, R9, R4.reuse, RZ ;  /* 0x00000004090c7224 */ /* 0x080fe200078e02ff */
[----:B------:R-:W-:Y:S01]  /*36c0*/  ISETP.LT.OR P5, PT, R3, 0x1, !P2 ;  /* 0x000000010300780c */ /* 0x000fe200057a1670 */
[----:B------:R-:W-:Y:S01]  /*36d0*/  IMAD.WIDE.U32 R14, R14, R4, R162 ;  /* 0x000000040e0e7225 */ /* 0x000fe200078e00a2 */
[----:B------:R-:W-:Y:S01]  /*36e0*/  IADD3.X R9, R153, UR5, RZ, P4, !PT ;  /* 0x0000000599097c10 */ /* 0x000fe2000a7fe4ff */
[----:B------:R-:W-:Y:S01]  /*36f0*/  BSSY B1, `(.L_x_38) ;  /* 0x0000020000017945 */ /* 0x000fe20003800000 */
[----:B-----5:R-:W-:Y:S01]  /*3700*/  LOP3.LUT R11, R152, 0xffff, RZ, 0xc0, !PT ;  /* 0x0000ffff980b7812 */ /* 0x020fe200078ec0ff */
[----:B------:R-:W-:Y:S01]  /*3710*/  IMAD R169, R165, R5, R12 ;  /* 0x00000005a5a97224 */ /* 0x000fe200078e020c */
[----:B------:R-:W-:Y:S01]  /*3720*/  IADD3 R14, P1, P4, R10, R6, R14 ;  /* 0x000000060a0e7210 */ /* 0x000fe20007c3e00e */
[----:B------:R-:W-:Y:S01]  /*3730*/  IMAD.IADD R15, R19, 0x1, R15 ;  /* 0x00000001130f7824 */ /* 0x000fe200078e020f */
[----:B------:R-:W-:Y:S01]  /*3740*/  PRMT R11, R11, 0x8880, RZ ;  /* 0x000088800b0b7816 */ /* 0x000fe200000000ff */
[----:B------:R-:W-:Y:S01]  /*3750*/  IMAD.WIDE.U32 R12, R165, R4, R162 ;  /* 0x00000004a50c7225 */ /* 0x000fe200078e00a2 */
[----:B------:R-:W-:-:S02]  /*3760*/  LOP3.LUT R200, R200, 0xefffffff, RZ, 0xc0, !PT ;  /* 0xefffffffc8c87812 */ /* 0x000fc400078ec0ff */
[-C--:B------:R-:W-:Y:S01]  /*3770*/  IADD3.X R15, R161, R7.reuse, R15, P1, P4 ;  /* 0x00000007a10f7210 */ /* 0x080fe20000fe840f */
[----:B------:R-:W-:Y:S01]  /*3780*/  IMAD.IADD R13, R169, 0x1, R13 ;  /* 0x00000001a90d7824 */ /* 0x000fe200078e020d */
[----:B------:R-:W-:Y:S01]  /*3790*/  IADD3 R12, P1, P4, R10, R6, R12 ;  /* 0x000000060a0c7210 */ /* 0x000fe20007c3e00c */
[-C--:B------:R-:W-:Y:S01]  /*37a0*/  IMAD R164, R167, R4.reuse, RZ ;  /* 0x00000004a7a47224 */ /* 0x080fe200078e02ff */
[----:B------:R-:W-:Y:S01]  /*37b0*/  @P5 LOP3.LUT R200, R200, 0x10000000, RZ, 0xfc, !PT ;  /* 0x10000000c8c85812 */ /* 0x000fe200078efcff */
[----:B------:R-:W-:Y:S01]  /*37c0*/  IMAD.WIDE.U32 R166, R201, R4, R162 ;  /* 0x00000004c9a67225 */ /* 0x000fe200078e00a2 */
[----:B------:R-:W-:Y:S02]  /*37d0*/  IADD3.X R13, R161, R7, R13, P1, P4 ;  /* 0x00000007a10d7210 */ /* 0x000fe40000fe840d */
[----:B------:R-:W-:Y:S01]  /*37e0*/  @!P5 IADD3 R162, P1, P4, R158, R8, R157 ;  /* 0x000000089ea2d210 */ /* 0x000fe20007c3e09d */
[----:B------:R-:W-:Y:S02]  /*37f0*/  IMAD R153, R201, R5, R164 ;  /* 0x00000005c9997224 */ /* 0x000fe400078e02a4 */
[----:B------:R-:W-:Y:S01]  /*3800*/  IMAD.MOV.U32 R164, RZ, RZ, R11 ;  /* 0x000000ffffa47224 */ /* 0x000fe200078e000b */
[----:B------:R-:W-:Y:S01]  /*3810*/  @!P5 IADD3.X R163, R155, R9, R154, P1, P4 ;  /* 0x000000099ba3d210 */ /* 0x000fe20000fe849a */
[----:B------:R-:W-:Y:S01]  /*3820*/  IMAD.IADD R11, R153, 0x1, R167 ;  /* 0x00000001990b7824 */ /* 0x000fe200078e02a7 */
[----:B------:R-:W-:Y:S01]  /*3830*/  IADD3 R10, P1, P4, R10, R6, R166 ;  /* 0x000000060a0a7210 */ /* 0x000fe20007c3e0a6 */
[----:B------:R-:W-:-:S03]  /*3840*/  IMAD R19, R164, R149, RZ ;  /* 0x00000095a4137224 */ /* 0x000fc600078e02ff */
[----:B------:R-:W-:Y:S01]  /*3850*/  IADD3.X R11, R161, R7, R11, P1, P4 ;  /* 0x00000007a10b7210 */ /* 0x000fe20000fe840b */
[----:B------:R-:W-:Y:S01]  /*3860*/  @!P0 IMAD R5, R136, R150, R19 ;  /* 0x0000009688058224 */ /* 0x000fe200078e0213 */
[----:B------:R-:W-:Y:S02]  /*3870*/  ISETP.LT.OR P4, PT, R3, 0x2, !P3 ;  /* 0x000000020300780c */ /* 0x000fe40005f81670 */
[----:B------:R-:W-:Y:S02]  /*3880*/  ISETP.GE.AND P1, PT, R151, 0x9, PT ;  /* 0x000000099700780c */ /* 0x000fe40003f26270 */
[----:B------:R1:W-:Y:S02]  /*3890*/  @!P0 STG.E.U8 desc[UR36][R8.64], R5 ;  /* 0x0000000508008986 */ /* 0x0003e4000c101124 */
[----:B------:R-:W-:-:S07]  /*38a0*/  ISETP.LT.OR P0, PT, R3, 0x1, !P1 ;  /* 0x000000010300780c */ /* 0x000fce0004f01670 */
[----:B------:R-:W-:Y:S06]  /*38b0*/  @P4 BRA `(.L_x_39) ;  /* 0x00000000000c4947 */ /* 0x000fec0003800000 */
[----:B------:R-:W2:Y:S02]  /*38c0*/  LDG.E.U8 R152, desc[UR36][R20.64+0x1] ;  /* 0x0000012414987981 */ /* 0x000ea4000c1e1100 */
[----:B--2---:R-:W-:-:S05]  /*38d0*/  PRMT R136, R152, 0x8880, RZ ;  /* 0x0000888098887816 */ /* 0x004fca00000000ff */
[----:B------:R-:W-:-:S07]  /*38e0*/  IMAD R19, R136, R149, RZ ;  /* 0x0000009588137224 */ /* 0x000fce00078e02ff */
.L_x_39:
[----:B------:R-:W-:Y:S05]  /*38f0*/  BSYNC B1 ;  /* 0x0000000000017941 */ /* 0x000fea0003800000 */
.L_x_38:
[----:B-1----:R-:W-:Y:S01]  /*3900*/  @!P4 IMAD R5, R137, R150, R19 ;  /* 0x000000968905c224 */ /* 0x002fe200078e0213 */
[----:B------:R-:W-:Y:S04]  /*3910*/  BSSY B1, `(.L_x_40) ;  /* 0x0000009000017945 */ /* 0x000fe80003800000 */
[----:B------:R1:W-:Y:S01]  /*3920*/  @!P4 STG.E.U8 desc[UR36][R8.64+0x1], R5 ;  /* 0x000001050800c986 */ /* 0x0003e2000c101124 */
[----:B------:R-:W-:-:S05]  /*3930*/  @!P0 IADD3 R136, P4, R8, R158, RZ ;  /* 0x0000009e08888210 */ /* 0x000fca0007f9e0ff */
[----:B------:R-:W-:Y:S01]  /*3940*/  @!P0 IMAD.X R137, R9, 0x1, R155, P4 ;  /* 0x0000000109898824 */ /* 0x000fe200020e069b */
[----:B------:R-:W-:Y:S01]  /*3950*/  ISETP.LT.OR P4, PT, R3, 0x2, !P1 ;  /* 0x000000020300780c */ /* 0x000fe20004f81670 */
[----:B------:R-:W-:-:S12]  /*3960*/  @P0 BRA `(.L_x_41) ;  /* 0x00000000000c0947 */ /* 0x000fd80003800000 */
[----:B------:R-:W2:Y:S02]  /*3970*/  LDG.E.U8 R152, desc[UR36][R14.64] ;  /* 0x000000240e987981 */ /* 0x000ea4000c1e1100 */
[----:B--2---:R-:W-:-:S05]  /*3980*/  PRMT R164, R152, 0x8880, RZ ;  /* 0x0000888098a47816 */ /* 0x004fca00000000ff */
[----:B------:R-:W-:-:S07]  /*3990*/  IMAD R19, R164, R149, RZ ;  /* 0x00000095a4137224 */ /* 0x000fce00078e02ff */
.L_x_41:
[----:B------:R-:W-:Y:S05]  /*39a0*/  BSYNC B1 ;  /* 0x0000000000017941 */ /* 0x000fea0003800000 */
.L_x_40:
[----:B-1----:R-:W-:Y:S01]  /*39b0*/  @!P0 IMAD R5, R138, R150, R19 ;  /* 0x000000968a058224 */ /* 0x002fe200078e0213 */
[----:B------:R-:W-:Y:S04]  /*39c0*/  BSSY B1, `(.L_x_42) ;  /* 0x0000009000017945 */ /* 0x000fe80003800000 */
[----:B------:R1:W-:Y:S01]  /*39d0*/  @!P0 STG.E.U8 desc[UR36][R136.64], R5 ;  /* 0x0000000588008986 */ /* 0x0003e2000c101124 */
[----:B------:R-:W-:-:S05]  /*39e0*/  @!P4 IADD3 R166, P0, R8, R158, RZ ;  /* 0x0000009e08a6c210 */ /* 0x000fca0007f1e0ff */
[----:B------:R-:W-:Y:S01]  /*39f0*/  @!P4 IMAD.X R167, R9, 0x1, R155, P0 ;  /* 0x0000000109a7c824 */ /* 0x000fe200000e069b */
[----:B------:R-:W-:Y:S01]  /*3a00*/  ISETP.LT.OR P0, PT, R3, 0x9, !P3 ;  /* 0x000000090300780c */ /* 0x000fe20005f01670 */
[----:B------:R-:W-:-:S12]  /*3a10*/  @P4 BRA `(.L_x_43) ;  /* 0x00000000000c4947 */ /* 0x000fd80003800000 */
[----:B------:R-:W1:Y:S02]  /*3a20*/  LDG.E.U8 R152, desc[UR36][R14.64+0x1] ;  /* 0x000001240e987981 */ /* 0x000e64000c1e1100 */
[----:B-1----:R-:W-:-:S05]  /*3a30*/  PRMT R136, R152, 0x8880, RZ ;  /* 0x0000888098887816 */ /* 0x002fca00000000ff */
[----:B------:R-:W-:-:S07]  /*3a40*/  IMAD R19, R136, R149, RZ ;  /* 0x0000009588137224 */ /* 0x000fce00078e02ff */
.L_x_43:
[----:B------:R-:W-:Y:S05]  /*3a50*/  BSYNC B1 ;  /* 0x0000000000017941 */ /* 0x000fea0003800000 */
.L_x_42:
[----:B------:R-:W-:Y:S01]  /*3a60*/  @!P4 IMAD R139, R139, R150, R19 ;  /* 0x000000968b8bc224 */ /* 0x000fe200078e0213 */
[----:B------:R-:W-:Y:S04]  /*3a70*/  BSSY B1, `(.L_x_44) ;  /* 0x0000006000017945 */ /* 0x000fe80003800000 */
[----:B------:R2:W-:Y:S01]  /*3a80*/  @!P4 STG.E.U8 desc[UR36][R166.64+0x1], R139 ;  /* 0x0000018ba600c986 */ /* 0x0005e2000c101124 */
[----:B------:R-:W-:Y:S05]  /*3a90*/  @P0 BRA `(.L_x_45) ;  /* 0x00000000000c0947 */ /* 0x000fea0003800000 */
[----:B------:R-:W1:Y:S02]  /*3aa0*/  LDG.E.U8 R152, desc[UR36][R20.64+0x8] ;  /* 0x0000082414987981 */ /* 0x000e64000c1e1100 */
[----:B-1----:R-:W-:-:S05]  /*3ab0*/  PRMT R136, R152, 0x8880, RZ ;  /* 0x0000888098887816 */ /* 0x002fca00000000ff */
[----:B------:R-:W-:-:S07]  /*3ac0*/  IMAD R19, R136, R149, RZ ;  /* 0x0000009588137224 */ /* 0x000fce00078e02ff */
.L_x_45:
[----:B------:R-:W-:Y:S05]  /*3ad0*/  BSYNC B1 ;  /* 0x0000000000017941 */ /* 0x000fea0003800000 */
.L_x_44:
[C---:B------:R-:W-:Y:S01]  /*3ae0*/  ISETP.LT.OR P4, PT, R3.reuse, 0xa, !P3 ;  /* 0x0000000a0300780c */ /* 0x040fe20005f81670 */
[----:B-1----:R-:W-:Y:S01]  /*3af0*/  @!P0 IMAD R5, R140, R150, R19 ;  /* 0x000000968c058224 */ /* 0x002fe200078e0213 */
[----:B------:R-:W-:Y:S04]  /*3b00*/  BSSY B1, `(.L_x_46) ;  /* 0x0000007000017945 */ /* 0x000fe80003800000 */
[----:B------:R1:W-:Y:S01]  /*3b10*/  @!P0 STG.E.U8 desc[UR36][R8.64+0x8], R5 ;  /* 0x0000080508008986 */ /* 0x0003e2000c101124 */
[----:B------:R-:W-:-:S06]  /*3b20*/  ISETP.LT.OR P0, PT, R3, 0x9, !P1 ;  /* 0x000000090300780c */ /* 0x000fcc0004f01670 */
[----:B------:R-:W-:Y:S07]  /*3b30*/  @P4 BRA `(.L_x_47) ;  /* 0x00000000000c4947 */ /* 0x000fee0003800000 */
[----:B------:R-:W3:Y:S02]  /*3b40*/  LDG.E.U8 R152, desc[UR36][R20.64+0x9] ;  /* 0x0000092414987981 */ /* 0x000ee4000c1e1100 */
[----:B---3--:R-:W-:-:S05]  /*3b50*/  PRMT R136, R152, 0x8880, RZ ;  /* 0x0000888098887816 */ /* 0x008fca00000000ff */
[----:B------:R-:W-:-:S07]  /*3b60*/  IMAD R19, R136, R149, RZ ;  /* 0x0000009588137224 */ /* 0x000fce00078e02ff */
.L_x_47:
[----:B------:R-:W-:Y:S05]  /*3b70*/  BSYNC B1 ;  /* 0x0000000000017941 */ /* 0x000fea0003800000 */
.L_x_46:
[----:B------:R-:W-:Y:S01]  /*3b80*/  @!P4 IMAD R141, R141, R150, R19 ;  /* 0x000000968d8dc224 */ /* 0x000fe200078e0213 */
[----:B------:R-:W-:Y:S04]  /*3b90*/  BSSY B1, `(.L_x_48) ;  /* 0x0000009000017945 */ /* 0x000fe80003800000 */
[----:B------:R3:W-:Y:S01]  /*3ba0*/  @!P4 STG.E.U8 desc[UR36][R8.64+0x9], R141 ;  /* 0x0000098d0800c986 */ /* 0x0007e2000c101124 */
[----:B------:R-:W-:-:S05]  /*3bb0*/  @!P0 IADD3 R136, P4, R8, R158, RZ ;  /* 0x0000009e08888210 */ /* 0x000fca0007f9e0ff */
[----:B------:R-:W-:Y:S01]  /*3bc0*/  @!P0 IMAD.X R137, R9, 0x1, R155, P4 ;  /* 0x0000000109898824 */ /* 0x000fe200020e069b */
[----:B------:R-:W-:Y:S01]  /*3bd0*/  ISETP.LT.OR P4, PT, R3, 0xa, !P1 ;  /* 0x0000000a0300780c */ /* 0x000fe20004f81670 */
[----:B------:R-:W-:-:S12]  /*3be0*/  @P0 BRA `(.L_x_49) ;  /* 0x00000000000c0947 */ /* 0x000fd80003800000 */
[----:B------:R-:W4:Y:S02]  /*3bf0*/  LDG.E.U8 R152, desc[UR36][R14.64+0x8] ;  /* 0x000008240e987981 */ /* 0x000f24000c1e1100 */
[----:B----4-:R-:W-:-:S05]  /*3c00*/  PRMT R138, R152, 0x8880, RZ ;  /* 0x00008880988a7816 */ /* 0x010fca00000000ff */
[----:B------:R-:W-:-:S07]  /*3c10*/  IMAD R19, R138, R149, RZ ;  /* 0x000000958a137224 */ /* 0x000fce00078e02ff */
.L_x_49:
[----:B------:R-:W-:Y:S05]  /*3c20*/  BSYNC B1 ;  /* 0x0000000000017941 */ /* 0x000fea0003800000 */
.L_x_48:
[----:B-1----:R-:W-:Y:S01]  /*3c30*/  @!P0 IMAD R5, R142, R150, R19 ;  /* 0x000000968e058224 */ /* 0x002fe200078e0213 */
[----:B------:R-:W-:Y:S04]  /*3c40*/  BSSY B1, `(.L_x_50) ;  /* 0x0000008000017945 */ /* 0x000fe80003800000 */
[----:B------:R1:W-:Y:S01]  /*3c50*/  @!P0 STG.E.U8 desc[UR36][R136.64+0x8], R5 ;  /* 0x0000080588008986 */ /* 0x0003e2000c101124 */
[----:B------:R-:W-:-:S05]  /*3c60*/  @!P4 IADD3 R140, P0, R8, R158, RZ ;  /* 0x0000009e088cc210 */ /* 0x000fca0007f1e0ff */
[----:B---3--:R-:W-:Y:S01]  /*3c70*/  @!P4 IMAD.X R141, R9, 0x1, R155, P0 ;  /* 0x00000001098dc824 */ /* 0x008fe200000e069b */
[----:B------:R-:W-:Y:S07]  /*3c80*/  @P4 BRA `(.L_x_51) ;  /* 0x00000000000c4947 */ /* 0x000fee0003800000 */
[----:B------:R-:W1:Y:S02]  /*3c90*/  LDG.E.U8 R152, desc[UR36][R14.64+0x9] ;  /* 0x000009240e987981 */ /* 0x000e64000c1e1100 */
[----:B-1----:R-:W-:-:S05]  /*3ca0*/  PRMT R136, R152, 0x8880, RZ ;  /* 0x0000888098887816 */ /* 0x002fca00000000ff */
[----:B------:R-:W-:-:S07]  /*3cb0*/  IMAD R19, R136, R149, RZ ;  /* 0x0000009588137224 */ /* 0x000fce00078e02ff */
.L_x_51:
[----:B------:R-:W-:Y:S05]  /*3cc0*/  BSYNC B1 ;  /* 0x0000000000017941 */ /* 0x000fea0003800000 */
.L_x_50:
[----:B------:R-:W-:Y:S01]  /*3cd0*/  @!P4 IMAD R143, R143, R150, R19 ;  /* 0x000000968f8fc224 */ /* 0x000fe200078e0213 */
[----:B------:R-:W-:Y:S01]  /*3ce0*/  ISETP.GE.AND P0, PT, R151, 0x81, PT ;  /* 0x000000819700780c */ /* 0x000fe20003f06270 */
[----:B-1----:R-:W-:Y:S01]  /*3cf0*/  IMAD.WIDE.U32 R136, R165, R4, R160 ;  /* 0x00000004a5887225 */ /* 0x002fe200078e00a0 */
[----:B------:R-:W-:Y:S02]  /*3d00*/  BSSY B1, `(.L_x_52) ;  /* 0x000000b000017945 */ /* 0x000fe40003800000 */
[----:B------:R1:W-:Y:S01]  /*3d10*/  @!P4 STG.E.U8 desc[UR36][R140.64+0x9], R143 ;  /* 0x0000098f8c00c986 */ /* 0x0003e2000c101124 */
[----:B------:R-:W-:-:S04]  /*3d20*/  IADD3 R136, P4, R136, R6, RZ ;  /* 0x0000000688887210 */ /* 0x000fc80007f9e0ff */
[----:B------:R-:W-:Y:S02]  /*3d30*/  IADD3.X R137, R7, R137, R169, P4, !PT ;  /* 0x0000008907897210 */ /* 0x000fe400027fe4a9 */
[----:B------:R-:W-:-:S13]  /*3d40*/  ISETP.LT.OR P4, PT, R3, 0x1, !P0 ;  /* 0x000000010300780c */ /* 0x000fda0004781670 */
[----:B------:R-:W-:-:S05]  /*3d50*/  @!P4 IADD3 R138, P5, R8, R157, RZ ;  /* 0x0000009d088ac210 */ /* 0x000fca0007fbe0ff */
[----:B--2---:R-:W-:Y:S01]  /*3d60*/  @!P4 IMAD.X R139, R9, 0x1, R154, P5 ;  /* 0x00000001098bc824 */ /* 0x004fe200028e069a */
[----:B-1----:R-:W-:Y:S07]  /*3d70*/  @P4 BRA `(.L_x_53) ;  /* 0x00000000000c4947 */ /* 0x002fee0003800000 */
[----:B------:R-:W2:Y:S02]  /*3d80*/  LDG.E.U8 R152, desc[UR36][R136.64] ;  /* 0x0000002488987981 */ /* 0x000ea4000c1e1100 */
[----:B--2---:R-:W-:-:S05]  /*3d90*/  PRMT R140, R152, 0x8880, RZ ;  /* 0x00008880988c7816 */ /* 0x004fca00000000ff */
[----:B------:R-:W-:-:S07]  /*3da0*/  IMAD R19, R140, R149, RZ ;  /* 0x000000958c137224 */ /* 0x000fce00078e02ff */
.L_x_53:
[----:B------:R-:W-:Y:S05]  /*3db0*/  BSYNC B1 ;  /* 0x0000000000017941 */ /* 0x000fea0003800000 */
.L_x_52:
[----:B------:R-:W-:Y:S01]  /*3dc0*/  @!P4 IMAD R5, R128, R150, R19 ;  /* 0x000000968005c224 */ /* 0x000fe200078e0213 */
[----:B------:R-:W-:Y:S04]  /*3dd0*/  BSSY B1, `(.L_x_54) ;  /* 0x0000007000017945 */ /* 0x000fe80003800000 */
[----:B------:R1:W-:Y:S01]  /*3de0*/  @!P4 STG.E.U8 desc[UR36][R138.64], R5 ;  /* 0x000000058a00c986 */ /* 0x0003e2000c101124 */
[----:B------:R-:W-:-:S13]  /*3df0*/  ISETP.LT.OR P4, PT, R3, 0x2, !P0 ;  /* 0x000000020300780c */ /* 0x000fda0004781670 */
[----:B-1----:R-:W-:Y:S05]  /*3e00*/  @P4 BRA `(.L_x_55) ;  /* 0x00000000000c4947 */ /* 0x002fea0003800000 */
[----:B------:R-:W2:Y:S02]  /*3e10*/  LDG.E.U8 R152, desc[UR36][R136.64+0x1] ;  /* 0x0000012488987981 */ /* 0x000ea4000c1e1100 */
[----:B--2---:R-:W-:-:S05]  /*3e20*/  PRMT R128, R152, 0x8880, RZ ;  /* 0x0000888098807816 */ /* 0x004fca00000000ff */
[----:B------:R-:W-:-:S07]  /*3e30*/  IMAD R19, R128, R149, RZ ;  /* 0x0000009580137224 */ /* 0x000fce00078e02ff */
.L_x_55:
[----:B------:R-:W-:Y:S05]  /*3e40*/  BSYNC B1 ;  /* 0x0000000000017941 */ /* 0x000fea0003800000 */
.L_x_54:
[----:B------:R-:W-:Y:S01]  /*3e50*/  P2R R5, PR, RZ, 0x1 ;  /* 0x00000001ff057803 */ /* 0x000fe20000000000 */
[----:B------:R-:W-:Y:S01]  /*3e60*/  @!P4 IMAD R129, R129, R150, R19 ;  /* 0x000000968181c224 */ /* 0x000fe200078e0213 */
[----:B------:R-:W-:Y:S01]  /*3e70*/  ISETP.LT.OR P0, PT, R3, 0x2, !P2 ;  /* 0x000000020300780c */ /* 0x000fe20005701670 */
[----:B------:R-:W-:Y:S01]  /*3e80*/  BSSY B1, `(.L_x_56) ;  /* 0x000000e000017945 */ /* 0x000fe20003800000 */
[----:B------:R-:W-:-:S11]  /*3e90*/  LOP3.LUT R200, R200, 0xfffffffe, RZ, 0xc0, !PT ;  /* 0xfffffffec8c87812 */ /* 0x000fd600078ec0ff */
[----:B------:R-:W-:Y:S02]  /*3ea0*/  @!P0 IADD3 R221, P6, P5, R157, 0x1, R8 ;  /* 0x000000019ddd8810 */ /* 0x000fe40007dde008 */
[----:B------:R-:W-:Y:S02]  /*3eb0*/  @P0 LOP3.LUT R200, R200, 0x1, RZ, 0xfc, !PT ;  /* 0x00000001c8c80812 */ /* 0x000fe400078efcff */
[----:B------:R-:W-:Y:S02]  /*3ec0*/  @!P0 IADD3.X R220, R154, RZ, R9, P6, P5 ;  /* 0x000000ff9adc8210 */ /* 0x000fe400037ea409 */
[----:B------:R-:W-:Y:S02]  /*3ed0*/  @!P4 IADD3 R138, P5, R8, R157, RZ ;  /* 0x0000009d088ac210 */ /* 0x000fe40007fbe0ff */
[----:B------:R-:W-:Y:S02]  /*3ee0*/  LOP3.LUT P6, RZ, R200, 0x10000000, RZ, 0xc0, !PT ;  /* 0x10000000c8ff7812 */ /* 0x000fe400078cc0ff */
[----:B------:R-:W-:Y:S01]  /*3ef0*/  ISETP.NE.AND P0, PT, R5, RZ, PT ;  /* 0x000000ff0500720c */ /* 0x000fe20003f05270 */
[----:B------:R-:W-:-:S05]  /*3f00*/  @!P4 IMAD.X R139, R9, 0x1, R154, P5 ;  /* 0x00000001098bc824 */ /* 0x000fca00028e069a */
[----:B------:R1:W-:Y:S05]  /*3f10*/  @!P4 STG.E.U8 desc[UR36][R138.64+0x1], R129 ;  /* 0x000001818a00c986 */ /* 0x0003ea000c101124 */
[----:B------:R-:W-:Y:S05]  /*3f20*/  @P6 BRA `(.L_x_57) ;  /* 0x00000000000c6947 */ /* 0x000fea0003800000 */
[----:B------:R-:W2:Y:S02]  /*3f30*/  LDG.E.U8 R152, desc[UR36][R12.64] ;  /* 0x000000240c987981 */ /* 0x000ea4000c1e1100 */
[----:B--2---:R-:W-:-:S05]  /*3f40*/  PRMT R128, R152, 0x8880, RZ ;  /* 0x0000888098807816 */ /* 0x004fca00000000ff */
[----:B------:R-:W-:-:S07]  /*3f50*/  IMAD R19, R128, R149, RZ ;  /* 0x0000009580137224 */ /* 0x000fce00078e02ff */
.L_x_57:
[----:B------:R-:W-:Y:S05]  /*3f60*/  BSYNC B1 ;  /* 0x0000000000017941 */ /* 0x000fea0003800000 */
.L_x_56:
[----:B------:R-:W-:Y:S02]  /*3f70*/  ISETP.LT.OR P4, PT, R3, 0x9, !P2 ;  /* 0x000000090300780c */ /* 0x000fe40005781670 */
[----:B------:R-:W-:Y:S02]  /*3f80*/  P2R R222, PR, RZ, 0x1 ;  /* 0x00000001ffde7803 */ /* 0x000fe40000000000 */
[----:B------:R-:W-:Y:S02]  /*3f90*/  P2R R216, PR, RZ, 0x8 ;  /* 0x00000008ffd87803 */ /* 0x000fe40000000000 */
[----:B------:R-:W-:Y:S02]  /*3fa0*/  P2R R225, PR, RZ, 0x10 ;  /* 0x00000010ffe17803 */ /* 0x000fe40000000000 */
[----:B------:R-:W-:Y:S02]  /*3fb0*/  P2R R215, PR, RZ, 0x2 ;  /* 0x00000002ffd77803 */ /* 0x000fe40000000000 */
[----:B------:R-:W-:-:S03]  /*3fc0*/  LOP3.LUT R200, R200, 0xffffffef, RZ, 0xc0, !PT ;  /* 0xffffffefc8c87812 */ /* 0x000fc600078ec0ff */
[----:B------:R-:W-:-:S04]  /*3fd0*/  @!P4 IADD3 R223, P6, P5, R157, 0x8, R8 ;  /* 0x000000089ddfc810 */ /* 0x000fc80007dde008 */
[----:B------:R-:W-:Y:S02]  /*3fe0*/  @!P4 IADD3.X R218, R154, RZ, R9, P6, P5 ;  /* 0x000000ff9adac210 */ /* 0x000fe400037ea409 */
[----:B------:R-:W-:-:S04]  /*3ff0*/  ISETP.LT.OR P5, PT, R3, 0xa, !P2 ;  /* 0x0000000a0300780c */ /* 0x000fc800057a1670 */
[----:B------:R-:W-:-:S09]  /*4000*/  P2R R219, PR, RZ, 0x20 ;  /* 0x00000020ffdb7803 */ /* 0x000fd20000000000 */
[----:B------:R-:W-:-:S04]  /*4010*/  @!P5 IADD3 R217, P0, P6, R157, 0x9, R8 ;  /* 0x000000099dd9d810 */ /* 0x000fc80007e1e008 */
[----:B------:R-:W-:Y:S02]  /*4020*/  @!P5 IADD3.X R214, R154, RZ, R9, P0, P6 ;  /* 0x000000ff9ad6d210 */ /* 0x000fe400007ec409 */
[----:B------:R-:W-:-:S04]  /*4030*/  ISETP.GE.AND P6, PT, R151, 0x109, PT ;  /* 0x000001099700780c */ /* 0x000fc80003fc6270 */
[C---:B------:R-:W-:Y:S02]  /*4040*/  ISETP.LT.OR P3, PT, R3.reuse, 0x1, !P6 ;  /* 0x000000010300780c */ /* 0x040fe40007761670 */
[----:B------:R-:W-:Y:S02]  /*4050*/  ISETP.LT.OR P4, PT, R3, 0x2, !P6 ;  /* 0x000000020300780c */ /* 0x000fe40007781670 */
[----:B------:R-:W-:-:S09]  /*4060*/  P2R R224, PR, RZ, 0x8 ;  /* 0x00000008ffe07803 */ /* 0x000fd20000000000 */
[----:B------:R-:W-:-:S04]  /*4070*/  @!P3 IADD3 R212, P0, P1, R158, R8, R159 ;  /* 0x000000089ed4b210 */ /* 0x000fc8000791e09f */
[----:B------:R-:W-:Y:S02]  /*4080*/  @!P3 IADD3.X R213, R155, R9, R156, P0, P1 ;  /* 0x000000099bd5b210 */ /* 0x000fe400007e249c */
[----:B------:R-:W-:-:S04]  /*4090*/  @!P4 IADD3 R210, P0, P1, R158, R8, R159 ;  /* 0x000000089ed2c210 */ /* 0x000fc8000791e09f */
[----:B------:R-:W-:Y:S02]  /*40a0*/  @!P4 IADD3.X R211, R155, R9, R156, P0, P1 ;  /* 0x000000099bd3c210 */ /* 0x000fe400007e249c */
[C---:B------:R-:W-:Y:S02]  /*40b0*/  ISETP.LT.OR P1, PT, R3.reuse, 0xa, !P6 ;  /* 0x0000000a0300780c */ /* 0x040fe40007721670 */
[----:B------:R-:W-:Y:S02]  /*40c0*/  ISETP.LT.OR P4, PT, R3, 0x32, !P2 ;  /* 0x000000320300780c */ /* 0x000fe40005781670 */
[----:B------:R-:W-:-:S09]  /*40d0*/  P2R R5, PR, RZ, 0x2 ;  /* 0x00000002ff057803 */ /* 0x000fd20000000000 */
[----:B------:R-:W-:-:S04]  /*40e0*/  @!P1 IADD3 R208, P0, P3, R158, R8, R159 ;  /* 0x000000089ed09210 */ /* 0x000fc80007b1e09f */
[----:B------:R-:W-:Y:S02]  /*40f0*/  @!P1 IADD3.X R209, R155, R9, R156, P0, P3 ;  /* 0x000000099bd19210 */ /* 0x000fe400007e649c */
[----:B------:R-:W-:-:S13]  /*4100*/  ISETP.LT.OR P3, PT, R3, 0x12, !P2 ;  /* 0x000000120300780c */ /* 0x000fda0005761670 */
[----:B------:R-:W-:Y:S02]  /*4110*/  @!P3 IADD3 R206, P0, P1, R158, R8, R157 ;  /* 0x000000089eceb210 */ /* 0x000fe4000791e09d */
[----:B------:R-:W-:Y:S02]  /*4120*/  @P3 LOP3.LUT R200, R200, 0x10, RZ, 0xfc, !PT ;  /* 0x00000010c8c83812 */ /* 0x000fe400078efcff */
[----:B------:R-:W-:Y:S02]  /*4130*/  @!P3 IADD3.X R207, R155, R9, R154, P0, P1 ;  /* 0x000000099bcfb210 */ /* 0x000fe400007e249a */
[----:B------:R-:W-:Y:S02]  /*4140*/  ISETP.LT.OR P3, PT, R3, 0x19, !P2 ;  /* 0x000000190300780c */ /* 0x000fe40005761670 */
[----:B------:R-:W-:-:S11]  /*4150*/  LOP3.LUT R200, R200, 0xffffffbf, RZ, 0xc0, !PT ;  /* 0xffffffbfc8c87812 */ /* 0x000fd600078ec0ff */
        /* <DEDUP_REMOVED lines=73> */
[C---:B------:R-:W-:Y:S02]  /*45f0*/  LOP3.LUT P0, RZ, R200.reuse, 0x10000000, RZ, 0xc0, !PT ;  /* 0x10000000c8ff7812 */ /* 0x040fe4000780c0ff */
[C---:B------:R-:W-:Y:S02]  /*4600*/  LOP3.LUT P5, RZ, R200.reuse, 0x1, RZ, 0xc0, !PT ;  /* 0x00000001c8ff7812 */ /* 0x040fe400078ac0ff */
[----:B------:R-:W-:-:S02]  /*4610*/  LOP3.LUT R200, R200, 0xfff7ffff, RZ, 0xc0, !PT ;  /* 0xfff7ffffc8c87812 */ /* 0x000fc400078ec0ff */
        /* <DEDUP_REMOVED lines=33> */
[----:B------:R-:W-:-:S13]  /*4830*/  ISETP.LT.OR P4, PT, R3, 0x41, !P2 ;  /* 0x000000410300780c */ /* 0x000fda0005781670 */
[----:B-1----:R-:W-:-:S04]  /*4840*/  @!P4 IADD3 R138, P1, P3, R158, R8, R157 ;  /* 0x000000089e8ac210 */ /* 0x002fc80007b3e09d */
[----:B------:R-:W-:Y:S02]  /*4850*/  @!P4 IADD3.X R139, R155, R9, R154, P1, P3 ;  /* 0x000000099b8bc210 */ /* 0x000fe40000fe649a */
[----:B------:R-:W-:-:S13]  /*4860*/  ISETP.LT.OR P1, PT, R3, 0x42, !P2 ;  /* 0x000000420300780c */ /* 0x000fda0005721670 */
[----:B------:R-:W-:-:S04]  /*4870*/  @!P1 IADD3 R128, P4, P3, R158, R8, R157 ;  /* 0x000000089e809210 */ /* 0x000fc80007b9e09d */
[----:B------:R-:W-:Y:S02]  /*4880*/  @!P1 IADD3.X R129, R155, R9, R154, P4, P3 ;  /* 0x000000099b819210 */ /* 0x000fe400027e649a */
[----:B------:R-:W-:Y:S01]  /*4890*/  ISETP.NE.AND P1, PT, R5, RZ, PT ;  /* 0x000000ff0500720c */ /* 0x000fe20003f25270 */
[----:B------:R-:W-:Y:S01]  /*48a0*/  IMAD.WIDE.U32 R4, R201, R4, R160 ;  /* 0x00000004c9047225 */ /* 0x000fe200078e00a0 */
[----:B------:R-:W-:Y:S02]  /*48b0*/  ISETP.NE.AND P3, PT, R224, RZ, PT ;  /* 0x000000ffe000720c */ /* 0x000fe40003f65270 */
[----:B------:R-:W-:-:S04]  /*48c0*/  IADD3 R6, P4, R4, R6, RZ ;  /* 0x0000000604067210 */ /* 0x000fc80007f9e0ff */
[----:B------:R-:W-:Y:S01]  /*48d0*/  IADD3.X R7, R7, R5, R153, P4, !PT ;  /* 0x0000000507077210 */ /* 0x000fe200027fe499 */
[----:B------:R-:W-:Y:S01]  /*48e0*/  @!P0 IMAD R153, R130, R150, R19 ;  /* 0x0000009682998224 */ /* 0x000fe200078e0213 */
[----:B------:R-:W-:-:S04]  /*48f0*/  ISETP.NE.AND P4, PT, R225, RZ, PT ;  /* 0x000000ffe100720c */ /* 0x000fc80003f85270 */
[----:B------:R1:W-:Y:S01]  /*4900*/  @!P0 STG.E.U8 desc[UR36][R162.64], R153 ;  /* 0x00000099a2008986 */ /* 0x0003e2000c101124 */
[----:B------:R-:W-:-:S03]  /*4910*/  @!P5 IADD3 R4, P0, R221, R158, RZ ;  /* 0x0000009edd04d210 */ /* 0x000fc60007f1e0ff */
[----:B------:R-:W2:Y:S02]  /*4920*/  @!P5 LDG.E.U8 R152, desc[UR36][R12.64+0x1] ;  /* 0x000001240c98d981 */ /* 0x000ea4000c1e1100 */
[----:B------:R-:W-:Y:S01]  /*4930*/  @!P5 IMAD.X R5, R220, 0x1, R155, P0 ;  /* 0x00000001dc05d824 */ /* 0x000fe200000e069b */
[----:B------:R-:W-:Y:S02]  /*4940*/  ISETP.NE.AND P0, PT, R222, RZ, PT ;  /* 0x000000ffde00720c */ /* 0x000fe40003f05270 */
[----:B--2---:R-:W-:-:S05]  /*4950*/  @!P5 PRMT R130, R152, 0x8880, RZ ;  /* 0x000088809882d816 */ /* 0x004fca00000000ff */
[----:B------:R-:W-:-:S04]  /*4960*/  @!P5 IMAD R19, R130, R149, RZ ;  /* 0x000000958213d224 */ /* 0x000fc800078e02ff */
[----:B------:R-:W-:-:S05]  /*4970*/  @!P5 IMAD R161, R131, R150, R19 ;  /* 0x0000009683a1d224 */ /* 0x000fca00078e0213 */
[----:B------:R2:W-:Y:S01]  /*4980*/  @!P5 STG.E.U8 desc[UR36][R4.64], R161 ;  /* 0x000000a10400d986 */ /* 0x0005e2000c101124 */
[----:B------:R-:W-:-:S05]  /*4990*/  IADD3 R130, P5, R8, R157, RZ ;  /* 0x0000009d08827210 */ /* 0x000fca0007fbe0ff */
[----:B------:R-:W-:Y:S01]  /*49a0*/  IMAD.X R131, R9, 0x1, R154, P5 ;  /* 0x0000000109837824 */ /* 0x000fe200028e069a */
[----:B------:R-:W-:-:S13]  /*49b0*/  ISETP.LT.OR P5, PT, R3, 0x9, !P0 ;  /* 0x000000090300780c */ /* 0x000fda00047a1670 */
[----:B------:R-:W3:Y:S02]  /*49c0*/  @!P5 LDG.E.U8 R152, desc[UR36][R136.64+0x8] ;  /* 0x000008248898d981 */ /* 0x000ee4000c1e1100 */
[----:B---3--:R-:W-:-:S05]  /*49d0*/  @!P5 PRMT R160, R152, 0x8880, RZ ;  /* 0x0000888098a0d816 */ /* 0x008fca00000000ff */
[----:B------:R-:W-:-:S04]  /*49e0*/  @!P5 IMAD R19, R160, R149, RZ ;  /* 0x00000095a013d224 */ /* 0x000fc800078e02ff */
[----:B-1----:R-:W-:-:S05]  /*49f0*/  @!P5 IMAD R153, R132, R150, R19 ;  /* 0x000000968499d224 */ /* 0x002fca00078e0213 */
[----:B------:R1:W-:Y:S01]  /*4a00*/  @!P5 STG.E.U8 desc[UR36][R130.64+0x8], R153 ;  /* 0x000008998200d986 */ /* 0x0003e2000c101124 */
[----:B------:R-:W-:-:S13]  /*4a10*/  ISETP.LT.OR P5, PT, R3, 0xa, !P0 ;  /* 0x0000000a0300780c */ /* 0x000fda00047a1670 */
[----:B------:R-:W2:Y:S02]  /*4a20*/  @!P5 LDG.E.U8 R152, desc[UR36][R136.64+0x9] ;  /* 0x000009248898d981 */ /* 0x000ea4000c1e1100 */
[----:B--2---:R-:W-:-:S05]  /*4a30*/  @!P5 PRMT R4, R152, 0x8880, RZ ;  /* 0x000088809804d816 */ /* 0x004fca00000000ff */
[----:B------:R-:W-:-:S04]  /*4a40*/  @!P5 IMAD R19, R4, R149, RZ ;  /* 0x000000950413d224 */ /* 0x000fc800078e02ff */
[----:B------:R-:W-:-:S05]  /*4a50*/  @!P5 IMAD R161, R133, R150, R19 ;  /* 0x0000009685a1d224 */ /* 0x000fca00078e0213 */
[----:B------:R2:W-:Y:S04]  /*4a60*/  @!P5 STG.E.U8 desc[UR36][R130.64+0x9], R161 ;  /* 0x000009a18200d986 */ /* 0x0005e8000c101124 */
[----:B------:R-:W3:Y:S01]  /*4a70*/  @!P4 LDG.E.U8 R152, desc[UR36][R12.64+0x8] ;  /* 0x000008240c98c981 */ /* 0x000ee2000c1e1100 */
[----:B------:R-:W-:-:S05]  /*4a80*/  @!P4 IADD3 R4, P5, R223, R158, RZ ;  /* 0x0000009edf04c210 */ /* 0x000fca0007fbe0ff */
[----:B------:R-:W-:Y:S01]  /*4a90*/  @!P4 IMAD.X R5, R218, 0x1, R155, P5 ;  /* 0x00000001da05c824 */ /* 0x000fe200028e069b */
[----:B------:R-:W-:Y:S02]  /*4aa0*/  ISETP.NE.AND P5, PT, R219, RZ, PT ;  /* 0x000000ffdb00720c */ /* 0x000fe40003fa5270 */
[----:B---3--:R-:W-:-:S05]  /*4ab0*/  @!P4 PRMT R132, R152, 0x8880, RZ ;  /* 0x000088809884c816 */ /* 0x008fca00000000ff */
[----:B------:R-:W-:-:S04]  /*4ac0*/  @!P4 IMAD R19, R132, R149, RZ ;  /* 0x000000958413c224 */ /* 0x000fc800078e02ff */
[----:B-1----:R-:W-:-:S05]  /*4ad0*/  @!P4 IMAD R153, R134, R150, R19 ;  /* 0x000000968699c224 */ /* 0x002fca00078e0213 */
[----:B------:R1:W-:Y:S04]  /*4ae0*/  @!P4 STG.E.U8 desc[UR36][R4.64], R153 ;  /* 0x000000990400c986 */ /* 0x0003e8000c101124 */
[----:B------:R-:W3:Y:S01]  /*4af0*/  @!P5 LDG.E.U8 R152, desc[UR36][R12.64+0x9] ;  /* 0x000009240c98d981 */ /* 0x000ee2000c1e1100 */
[----:B------:R-:W-:-:S05]  /*4b00*/  @!P5 IADD3 R132, P4, R217, R158, RZ ;  /* 0x0000009ed984d210 */ /* 0x000fca0007f9e0ff */
[----:B------:R-:W-:Y:S01]  /*4b10*/  @!P5 IMAD.X R133, R214, 0x1, R155, P4 ;  /* 0x00000001d685d824 */ /* 0x000fe200020e069b */
[----:B---3--:R-:W-:-:S05]  /*4b20*/  @!P5 PRMT R134, R152, 0x8880, RZ ;  /* 0x000088809886d816 */ /* 0x008fca00000000ff */
[----:B------:R-:W-:Y:S01]  /*4b30*/  @!P5 IMAD R19, R134, R149, RZ ;  /* 0x000000958613d224 */ /* 0x000fe200078e02ff */
[----:B------:R-:W-:-:S03]  /*4b40*/  IADD3 R134, P4, R8, R159, RZ ;  /* 0x0000009f08867210 */ /* 0x000fc60007f9e0ff */
[----:B--2---:R-:W-:Y:S02]  /*4b50*/  @!P5 IMAD R161, R135, R150, R19 ;  /* 0x0000009687a1d224 */ /* 0x004fe400078e0213 */
[----:B------:R-:W-:Y:S01]  /*4b60*/  IMAD.X R135, R9, 0x1, R156, P4 ;  /* 0x0000000109877824 */ /* 0x000fe200020e069c */
[----:B------:R-:W-:Y:S02]  /*4b70*/  ISETP.GE.AND P4, PT, R151, 0x101, PT ;  /* 0x000001019700780c */ /* 0x000fe40003f86270 */
[----:B------:R-:W-:Y:S02]  /*4b80*/  @!P5 STG.E.U8 desc[UR36][R132.64], R161 ;  /* 0x000000a18400d986 */ /* 0x000fe4000c101124 */
[----:B------:R-:W-:-:S13]  /*4b90*/  ISETP.LT.OR P5, PT, R3, 0x1, !P4 ;  /* 0x000000010300780c */ /* 0x000fda00067a1670 */
[----:B------:R-:W1:Y:S02]  /*4ba0*/  @!P5 LDG.E.U8 R152, desc[UR36][R6.64] ;  /* 0x000000240698d981 */ /* 0x000e64000c1e1100 */
[----:B-1----:R-:W-:-:S05]  /*4bb0*/  @!P5 PRMT R4, R152, 0x8880, RZ ;  /* 0x000088809804d816 */ /* 0x002fca00000000ff */
[----:B------:R-:W-:-:S04]  /*4bc0*/  @!P5 IMAD R19, R4, R149, RZ ;  /* 0x000000950413d224 */ /* 0x000fc800078e02ff */
[----:B------:R-:W-:-:S05]  /*4bd0*/  @!P5 IMAD R5, R120, R150, R19 ;  /* 0x000000967805d224 */ /* 0x000fca00078e0213 */
        /* <DEDUP_REMOVED lines=8> */
[----:B------:R-:W-:Y:S02]  /*4c60*/  ISETP.LT.OR P5, PT, R3, 0x2, !P6 ;  /* 0x000000020300780c */ /* 0x000fe400077a1670 */
[----:B---3--:R-:W-:-:S05]  /*4c70*/  @!P3 PRMT R4, R152, 0x8880, RZ ;  /* 0x000088809804b816 */ /* 0x008fca00000000ff */
[----:B------:R-:W-:-:S04]  /*4c80*/  @!P3 IMAD R19, R4, R149, RZ ;  /* 0x000000950413b224 */ /* 0x000fc800078e02ff */
[----:B-1----:R-:W-:-:S05]  /*4c90*/  @!P3 IMAD R5, R122, R150, R19 ;  /* 0x000000967a05b224 */ /* 0x002fca00078e0213 */
[----:B------:R1:W-:Y:S04]  /*4ca0*/  @!P3 STG.E.U8 desc[UR36][R212.64], R5 ;  /* 0x00000005d400b986 */ /* 0x0003e8000c101124 */
[----:B------:R-:W3:Y:S02]  /*4cb0*/  @!P5 LDG.E.U8 R152, desc[UR36][R10.64+0x1] ;  /* 0x000001240a98d981 */ /* 0x000ee4000c1e1100 */
[----:B---3--:R-:W-:-:S05]  /*4cc0*/  @!P5 PRMT R4, R152, 0x8880, RZ ;  /* 0x000088809804d816 */ /* 0x008fca00000000ff */
[----:B------:R-:W-:-:S04]  /*4cd0*/  @!P5 IMAD R19, R4, R149, RZ ;  /* 0x000000950413d224 */ /* 0x000fc800078e02ff */
[----:B------:R-:W-:-:S05]  /*4ce0*/  @!P5 IMAD R123, R123, R150, R19 ;  /* 0x000000967b7bd224 */ /* 0x000fca00078e0213 */
[----:B------:R-:W-:Y:S01]  /*4cf0*/  @!P5 STG.E.U8 desc[UR36][R210.64+0x1], R123 ;  /* 0x0000017bd200d986 */ /* 0x000fe2000c101124 */
[----:B------:R-:W-:-:S13]  /*4d00*/  ISETP.LT.OR P5, PT, R3, 0x9, !P4 ;  /* 0x000000090300780c */ /* 0x000fda00067a1670 */
[----:B------:R-:W3:Y:S02]  /*4d10*/  @!P5 LDG.E.U8 R152, desc[UR36][R6.64+0x8] ;  /* 0x000008240698d981 */ /* 0x000ee4000c1e1100 */
[----:B---3--:R-:W-:-:S05]  /*4d20*/  @!P5 PRMT R4, R152, 0x8880, RZ ;  /* 0x000088809804d816 */ /* 0x008fca00000000ff */
[----:B------:R-:W-:-:S04]  /*4d30*/  @!P5 IMAD R19, R4, R149, RZ ;  /* 0x000000950413d224 */ /* 0x000fc800078e02ff */
[----:B--2---:R-:W-:-:S05]  /*4d40*/  @!P5 IMAD R121, R124, R150, R19 ;  /* 0x000000967c79d224 */ /* 0x004fca00078e0213 */
[----:B------:R2:W-:Y:S01]  /*4d50*/  @!P5 STG.E.U8 desc[UR36][R134.64+0x8], R121 ;  /* 0x000008798600d986 */ /* 0x0005e2000c101124 */
[----:B------:R-:W-:-:S13]  /*4d60*/  ISETP.LT.OR P5, PT, R3, 0xa, !P4 ;  /* 0x0000000a0300780c */ /* 0x000fda00067a1670 */
[----:B------:R-:W3:Y:S02]  /*4d70*/  @!P5 LDG.E.U8 R152, desc[UR36][R6.64+0x9] ;  /* 0x000009240698d981 */ /* 0x000ee4000c1e1100 */
[----:B---3--:R-:W-:-:S05]  /*4d80*/  @!P5 PRMT R4, R152, 0x8880, RZ ;  /* 0x000088809804d816 */ /* 0x008fca00000000ff */
[----:B------:R-:W-:-:S04]  /*4d90*/  @!P5 IMAD R19, R4, R149, RZ ;  /* 0x000000950413d224 */ /* 0x000fc800078e02ff */
[----:B------:R-:W-:-:S05]  /*4da0*/  @!P5 IMAD R125, R125, R150, R19 ;  /* 0x000000967d7dd224 */ /* 0x000fca00078e0213 */
[----:B------:R-:W-:Y:S01]  /*4db0*/  @!P5 STG.E.U8 desc[UR36][R134.64+0x9], R125 ;  /* 0x0000097d8600d986 */ /* 0x000fe2000c101124 */
[----:B------:R-:W-:-:S13]  /*4dc0*/  ISETP.LT.OR P5, PT, R3, 0x9, !P6 ;  /* 0x000000090300780c */ /* 0x000fda00077a1670 */
[----:B------:R-:W3:Y:S01]  /*4dd0*/  @!P5 LDG.E.U8 R152, desc[UR36][R10.64+0x8] ;  /* 0x000008240a98d981 */ /* 0x000ee2000c1e1100 */
[----:B------:R-:W-:Y:S02]  /*4de0*/  P2R R120, PR, RZ, 0x40 ;  /* 0x00000040ff787803 */ /* 0x000fe40000000000 */
[----:B------:R-:W-:-:S05]  /*4df0*/  @!P5 IADD3 R4, P6, R158, R134, RZ ;  /* 0x000000869e04d210 */ /* 0x000fca0007fde0ff */
[----:B-1----:R-:W-:Y:S01]  /*4e00*/  @!P5 IMAD.X R5, R155, 0x1, R135, P6 ;  /* 0x000000019b05d824 */ /* 0x002fe200030e0687 */
[----:B---3--:R-:W-:-:S05]  /*4e10*/  @!P5 PRMT R122, R152, 0x8880, RZ ;  /* 0x00008880987ad816 */ /* 0x008fca00000000ff */
[----:B------:R-:W-:-:S04]  /*4e20*/  @!P5 IMAD R19, R122, R149, RZ ;  /* 0x000000957a13d224 */ /* 0x000fc800078e02ff */
[----:B--2---:R-:W-:-:S05]  /*4e30*/  @!P5 IMAD R121, R126, R150, R19 ;  /* 0x000000967e79d224 */ /* 0x004fca00078e0213 */
[----:B------:R1:W-:Y:S04]  /*4e40*/  @!P5 STG.E.U8 desc[UR36][R4.64+0x8], R121 ;  /* 0x000008790400d986 */ /* 0x0003e8000c101124 */
[----:B------:R-:W2:Y:S01]  /*4e50*/  @!P1 LDG.E.U8 R152, desc[UR36][R10.64+0x9] ;  /* 0x000009240a989981 */ /* 0x000ea2000c1e1100 */
[----:B------:R-:W-:-:S04]  /*4e60*/  ISETP.NE.AND P3, PT, R216, RZ, PT ;  /* 0x000000ffd800720c */ /* 0x000fc80003f65270 */
[----:B------:R-:W-:Y:S02]  /*4e70*/  ISETP.LT.OR P5, PT, R3, 0x11, !P3 ;  /* 0x000000110300780c */ /* 0x000fe40005fa1670 */
[----:B--2---:R-:W-:-:S05]  /*4e80*/  @!P1 PRMT R122, R152, 0x8880, RZ ;  /* 0x00008880987a9816 */ /* 0x004fca00000000ff */
[----:B------:R-:W-:-:S04]  /*4e90*/  @!P1 IMAD R19, R122, R149, RZ ;  /* 0x000000957a139224 */ /* 0x000fc800078e02ff */
[----:B------:R-:W-:-:S05]  /*4ea0*/  @!P1 IMAD R127, R127, R150, R19 ;  /* 0x000000967f7f9224 */ /* 0x000fca00078e0213 */
[----:B------:R-:W-:Y:S04]  /*4eb0*/  @!P1 STG.E.U8 desc[UR36][R208.64+0x9], R127 ;  /* 0x0000097fd0009986 */ /* 0x000fe8000c101124 */
[----:B------:R-:W2:Y:S01]  /*4ec0*/  @!P5 LDG.E.U8 R152, desc[UR36][R20.64+0x10] ;  /* 0x000010241498d981 */ /* 0x000ea2000c1e1100 */
[----:B-1----:R-:W-:Y:S02]  /*4ed0*/  @!P5 IMAD.MOV.U32 R4, RZ, RZ, R8 ;  /* 0x000000ffff04d224 */ /* 0x002fe400078e0008 */
[----:B------:R-:W-:Y:S01]  /*4ee0*/  @!P5 IMAD.MOV.U32 R5, RZ, RZ, R9 ;  /* 0x000000ffff05d224 */ /* 0x000fe200078e0009 */
[----:B--2---:R-:W-:-:S05]  /*4ef0*/  @!P5 PRMT R122, R152, 0x8880, RZ ;  /* 0x00008880987ad816 */ /* 0x004fca00000000ff */
[----:B------:R-:W-:-:S04]  /*4f00*/  @!P5 IMAD R19, R122, R149, RZ ;  /* 0x000000957a13d224 */ /* 0x000fc800078e02ff */
[----:B------:R-:W-:-:S05]  /*4f10*/  @!P5 IMAD R121, R112, R150, R19 ;  /* 0x000000967079d224 */ /* 0x000fca00078e0213 */
[----:B------:R1:W-:Y:S01]  /*4f20*/  @!P5 STG.E.U8 desc[UR36][R4.64+0x10], R121 ;  /* 0x000010790400d986 */ /* 0x0003e2000c101124 */
[----:B------:R-:W-:-:S13]  /*4f30*/  ISETP.LT.OR P5, PT, R3, 0x12, !P3 ;  /* 0x000000120300780c */ /* 0x000fda0005fa1670 */
[----:B------:R-:W2:Y:S01]  /*4f40*/  @!P5 LDG.E.U8 R152, desc[UR36][R20.64+0x11] ;  /* 0x000011241498d981 */ /* 0x000ea2000c1e1100 */
[----:B-1----:R-:W-:Y:S02]  /*4f50*/  @!P5 IMAD.MOV.U32 R4, RZ, RZ, R8 ;  /* 0x000000ffff04d224 */ /* 0x002fe400078e0008 */
[----:B------:R-:W-:Y:S01]  /*4f60*/  @!P5 IMAD.MOV.U32 R5, RZ, RZ, R9 ;  /* 0x000000ffff05d224 */ /* 0x000fe200078e0009 */
[----:B------:R-:W-:Y:S02]  /*4f70*/  ISETP.NE.AND P1, PT, R215, RZ, PT ;  /* 0x000000ffd700720c */ /* 0x000fe40003f25270 */
[----:B--2---:R-:W-:-:S05]  /*4f80*/  @!P5 PRMT R112, R152, 0x8880, RZ ;  /* 0x000088809870d816 */ /* 0x004fca00000000ff */
[----:B------:R-:W-:-:S04]  /*4f90*/  @!P5 IMAD R19, R112, R149, RZ ;  /* 0x000000957013d224 */ /* 0x000fc800078e02ff */
[----:B------:R-:W-:-:S05]  /*4fa0*/  @!P5 IMAD R123, R113, R150, R19 ;  /* 0x00000096717bd224 */ /* 0x000fca00078e0213 */
[----:B------:R1:W-:Y:S01]  /*4fb0*/  @!P5 STG.E.U8 desc[UR36][R4.64+0x11], R123 ;  /* 0x0000117b0400d986 */ /* 0x0003e2000c101124 */
[----:B------:R-:W-:-:S13]  /*4fc0*/  ISETP.LT.OR P5, PT, R3, 0x11, !P1 ;  /* 0x000000110300780c */ /* 0x000fda0004fa1670 */
[----:B------:R-:W2:Y:S01]  /*4fd0*/  @!P5 LDG.E.U8 R152, desc[UR36][R14.64+0x10] ;  /* 0x000010240e98d981 */ /* 0x000ea2000c1e1100 */
[----:B------:R-:W-:-:S05]  /*4fe0*/  @!P5 IADD3 R112, P6, R8, R158, RZ ;  /* 0x0000009e0870d210 */ /* 0x000fca0007fde0ff */
[----:B------:R-:W-:Y:S01]  /*4ff0*/  @!P5 IMAD.X R113, R9, 0x1, R155, P6 ;  /* 0x000000010971d824 */ /* 0x000fe200030e069b */
[----:B--2---:R-:W-:-:S05]  /*5000*/  @!P5 PRMT R122, R152, 0x8880, RZ ;  /* 0x00008880987ad816 */ /* 0x004fca00000000ff */
[----:B------:R-:W-:-:S04]  /*5010*/  @!P5 IMAD R19, R122, R149, RZ ;  /* 0x000000957a13d224 */ /* 0x000fc800078e02ff */
[----:B------:R-:W-:-:S05]  /*5020*/  @!P5 IMAD R121, R114, R150, R19 ;  /* 0x000000967279d224 */ /* 0x000fca00078e0213 */
[----:B------:R-:W-:Y:S01]  /*5030*/  @!P5 STG.E.U8 desc[UR36][R112.64+0x10], R121 ;  /* 0x000010797000d986 */ /* 0x000fe2000c101124 */
[----:B------:R-:W-:-:S13]  /*5040*/  ISETP.LT.OR P5, PT, R3, 0x12, !P1 ;  /* 0x000000120300780c */ /* 0x000fda0004fa1670 */
[----:B------:R-:W2:Y:S01]  /*5050*/  @!P5 LDG.E.U8 R152, desc[UR36][R14.64+0x11] ;  /* 0x000011240e98d981 */ /* 0x000ea2000c1e1100 */
[----:B-1----:R-:W-:-:S05]  /*5060*/  @!P5 IADD3 R4, P6, R8, R158, RZ ;  /* 0x0000009e0804d210 */ /* 0x002fca0007fde0ff */
[----:B------:R-:W-:Y:S01]  /*5070*/  @!P5 IMAD.X R5, R9, 0x1, R155, P6 ;  /* 0x000000010905d824 */ /* 0x000fe200030e069b */
        /* <DEDUP_REMOVED lines=27> */
[----:B------:R2:W-:Y:S01]  /*5230*/  @!P5 STG.E.U8 desc[UR36][R112.64+0x18], R115 ;  /* 0x000018737000d986 */ /* 0x0005e2000c101124 */
[----:B------:R-:W-:-:S13]  /*5240*/  ISETP.LT.OR P5, PT, R3, 0x1a, !P1 ;  /* 0x0000001a0300780c */ /* 0x000fda0004fa1670 */
[----:B------:R-:W3:Y:S01]  /*5250*/  @!P5 LDG.E.U8 R152, desc[UR36][R14.64+0x19] ;  /* 0x000019240e98d981 */ /* 0x000ee2000c1e1100 */
[----:B------:R-:W-:Y:S02]  /*5260*/  P2R R116, PR, RZ, 0x8 ;  /* 0x00000008ff747803 */ /* 0x000fe40000000000 */
[----:B-1----:R-:W-:-:S05]  /*5270*/  @!P5 IADD3 R4, P3, R8, R158, RZ ;  /* 0x0000009e0804d210 */ /* 0x002fca0007f7e0ff */
[----:B------:R-:W-:Y:S01]  /*5280*/  @!P5 IMAD.X R5, R9, 0x1, R155, P3 ;  /* 0x000000010905d824 */ /* 0x000fe200018e069b */
[----:B---3--:R-:W-:-:S05]  /*5290*/  @!P5 PRMT R114, R152, 0x8880, RZ ;  /* 0x000088809872d816 */ /* 0x008fca00000000ff */
        /* <DEDUP_REMOVED lines=8> */
[----:B------:R2:W-:Y:S01]  /*5320*/  @!P5 STG.E.U8 desc[UR36][R130.64+0x10], R113 ;  /* 0x000010718200d986 */ /* 0x0005e2000c101124 */
[----:B------:R-:W-:-:S13]  /*5330*/  ISETP.LT.OR P5, PT, R3, 0x12, !P0 ;  /* 0x000000120300780c */ /* 0x000fda00047a1670 */
[----:B------:R-:W3:Y:S02]  /*5340*/  @!P5 LDG.E.U8 R152, desc[UR36][R136.64+0x11] ;  /* 0x000011248898d981 */ /* 0x000ee4000c1e1100 */
[----:B---3--:R-:W-:-:S05]  /*5350*/  @!P5 PRMT R104, R152, 0x8880, RZ ;  /* 0x000088809868d816 */ /* 0x008fca00000000ff */
[----:B-1----:R-:W-:-:S04]  /*5360*/  @!P5 IMAD.MOV.U32 R4, RZ, RZ, R104 ;  /* 0x000000ffff04d224 */ /* 0x002fc800078e0068 */
[----:B------:R-:W-:-:S04]  /*5370*/  @!P5 IMAD R19, R4, R149, RZ ;  /* 0x000000950413d224 */ /* 0x000fc800078e02ff */
[----:B------:R-:W-:-:S05]  /*5380*/  @!P5 IMAD R105, R105, R150, R19 ;  /* 0x000000966969d224 */ /* 0x000fca00078e0213 */
[----:B------:R-:W-:Y:S01]  /*5390*/  @!P5 STG.E.U8 desc[UR36][R130.64+0x11], R105 ;  /* 0x000011698200d986 */ /* 0x000fe2000c101124 */
[----:B------:R-:W-:-:S13]  /*53a0*/  ISETP.LT.OR P5, PT, R3, 0x11, !P2 ;  /* 0x000000110300780c */ /* 0x000fda00057a1670 */
[----:B------:R-:W3:Y:S01]  /*53b0*/  @!P5 LDG.E.U8 R152, desc[UR36][R12.64+0x10] ;  /* 0x000010240c98d981 */ /* 0x000ee2000c1e1100 */
[----:B------:R-:W-:Y:S02]  /*53c0*/  LOP3.LUT P3, RZ, R200, 0x10, RZ, 0xc0, !PT ;  /* 0x00000010c8ff7812 */ /* 0x000fe4000786c0ff */
[----:B------:R-:W-:-:S05]  /*53d0*/  @!P5 IADD3 R4, P6, R158, R130, RZ ;  /* 0x000000829e04d210 */ /* 0x000fca0007fde0ff */
[----:B------:R-:W-:Y:S01]  /*53e0*/  @!P5 IMAD.X R5, R155, 0x1, R131, P6 ;  /* 0x000000019b05d824 */ /* 0x000fe200030e0683 */
[----:B---3--:R-:W-:-:S05]  /*53f0*/  @!P5 PRMT R104, R152, 0x8880, RZ ;  /* 0x000088809868d816 */ /* 0x008fca00000000ff */
[----:B------:R-:W-:-:S04]  /*5400*/  @!P5 IMAD R19, R104, R149, RZ ;  /* 0x000000956813d224 */ /* 0x000fc800078e02ff */
[----:B--2---:R-:W-:-:S05]  /*5410*/  @!P5 IMAD R113, R106, R150, R19 ;  /* 0x000000966a71d224 */ /* 0x004fca00078e0213 */
[----:B------:R1:W-:Y:S04]  /*5420*/  @!P5 STG.E.U8 desc[UR36][R4.64+0x10], R113 ;  /* 0x000010710400d986 */ /* 0x0003e8000c101124 */
[----:B------:R-:W2:Y:S01]  /*5430*/  @!P3 LDG.E.U8 R152, desc[UR36][R12.64+0x11] ;  /* 0x000011240c98b981 */ /* 0x000ea2000c1e1100 */
[----:B------:R-:W-:Y:S02]  /*5440*/  ISETP.LT.OR P5, PT, R3, 0x19, !P0 ;  /* 0x000000190300780c */ /* 0x000fe400047a1670 */
[----:B--2---:R-:W-:-:S05]  /*5450*/  @!P3 PRMT R104, R152, 0x8880, RZ ;  /* 0x000088809868b816 */ /* 0x004fca00000000ff */
[----:B------:R-:W-:-:S04]  /*5460*/  @!P3 IMAD R19, R104, R149, RZ ;  /* 0x000000956813b224 */ /* 0x000fc800078e02ff */
[----:B------:R-:W-:-:S05]  /*5470*/  @!P3 IMAD R107, R107, R150, R19 ;  /* 0x000000966b6bb224 */ /* 0x000fca00078e0213 */
[----:B------:R-:W-:Y:S04]  /*5480*/  @!P3 STG.E.U8 desc[UR36][R206.64+0x11], R107 ;  /* 0x0000116bce00b986 */ /* 0x000fe8000c101124 */
[----:B------:R-:W2:Y:S02]  /*5490*/  @!P5 LDG.E.U8 R152, desc[UR36][R136.64+0x18] ;  /* 0x000018248898d981 */ /* 0x000ea4000c1e1100 */
[----:B--2---:R-:W-:-:S05]  /*54a0*/  @!P5 PRMT R104, R152, 0x8880, RZ ;  /* 0x000088809868d816 */ /* 0x004fca00000000ff */
[----:B------:R-:W-:-:S04]  /*54b0*/  @!P5 IMAD R19, R104, R149, RZ ;  /* 0x000000956813d224 */ /* 0x000fc800078e02ff */
[----:B-1----:R-:W-:-:S05]  /*54c0*/  @!P5 IMAD R5, R108, R150, R19 ;  /* 0x000000966c05d224 */ /* 0x002fca00078e0213 */
[----:B------:R1:W-:Y:S01]  /*54d0*/  @!P5 STG.E.U8 desc[UR36][R130.64+0x18], R5 ;  /* 0x000018058200d986 */ /* 0x0003e2000c101124 */
[----:B------:R-:W-:-:S13]  /*54e0*/  ISETP.LT.OR P5, PT, R3, 0x1a, !P0 ;  /* 0x0000001a0300780c */ /* 0x000fda00047a1670 */
[----:B------:R-:W2:Y:S01]  /*54f0*/  @!P5 LDG.E.U8 R152, desc[UR36][R136.64+0x19] ;  /* 0x000019248898d981 */ /* 0x000ea2000c1e1100 */
[----:B------:R-:W-:Y:S02]  /*5500*/  P2R R105, PR, RZ, 0x4 ;  /* 0x00000004ff697803 */ /* 0x000fe40000000000 */
[----:B------:R-:W-:Y:S02]  /*5510*/  LOP3.LUT P2, RZ, R200, 0x40, RZ, 0xc0, !PT ;  /* 0x00000040c8ff7812 */ /* 0x000fe4000784c0ff */
[----:B--2---:R-:W-:-:S05]  /*5520*/  @!P5 PRMT R4, R152, 0x8880, RZ ;  /* 0x000088809804d816 */ /* 0x004fca00000000ff */
[----:B------:R-:W-:-:S04]  /*5530*/  @!P5 IMAD R19, R4, R149, RZ ;  /* 0x000000950413d224 */ /* 0x000fc800078e02ff */
[----:B------:R-:W-:-:S05]  /*5540*/  @!P5 IMAD R109, R109, R150, R19 ;  /* 0x000000966d6dd224 */ /* 0x000fca00078e0213 */
[----:B------:R-:W-:Y:S04]  /*5550*/  @!P5 STG.E.U8 desc[UR36][R130.64+0x19], R109 ;  /* 0x0000196d8200d986 */ /* 0x000fe8000c101124 */
[----:B------:R-:W2:Y:S01]  /*5560*/  @!P2 LDG.E.U8 R152, desc[UR36][R12.64+0x18] ;  /* 0x000018240c98a981 */ /* 0x000ea2000c1e1100 */
[----:B------:R-:W-:Y:S02]  /*5570*/  LOP3.LUT P6, RZ, R200, 0x20, RZ, 0xc0, !PT ;  /* 0x00000020c8ff7812 */ /* 0x000fe400078cc0ff */
[----:B--2---:R-:W-:-:S05]  /*5580*/  @!P2 PRMT R4, R152, 0x8880, RZ ;  /* 0x000088809804a816 */ /* 0x004fca00000000ff */
[----:B------:R-:W-:-:S04]  /*5590*/  @!P2 IMAD R19, R4, R149, RZ ;  /* 0x000000950413a224 */ /* 0x000fc800078e02ff */
[----:B-1----:R-:W-:-:S05]  /*55a0*/  @!P2 IMAD R5, R110, R150, R19 ;  /* 0x000000966e05a224 */ /* 0x002fca00078e0213 */
        /* <DEDUP_REMOVED lines=25> */
[----:B------:R-:W2:Y:S02]  /*5740*/  @!P5 LDG.E.U8 R152, desc[UR36][R10.64+0x11] ;  /* 0x000011240a98d981 */ /* 0x000ea4000c1e1100 */
[----:B--2---:R-:W-:-:S05]  /*5750*/  @!P5 PRMT R4, R152, 0x8880, RZ ;  /* 0x000088809804d816 */ /* 0x004fca00000000ff */
[----:B------:R-:W-:-:S04]  /*5760*/  @!P5 IMAD R19, R4, R149, RZ ;  /* 0x000000950413d224 */ /* 0x000fc800078e02ff */
[----:B------:R-:W-:-:S05]  /*5770*/  @!P5 IMAD R99, R99, R150, R19 ;  /* 0x000000966363d224 */ /* 0x000fca00078e0213 */
[----:B------:R-:W-:Y:S01]  /*5780*/  @!P5 STG.E.U8 desc[UR36][R196.64+0x11], R99 ;  /* 0x00001163c400d986 */ /* 0x000fe2000c101124 */
[----:B------:R-:W-:-:S13]  /*5790*/  ISETP.LT.OR P5, PT, R3, 0x19, !P4 ;  /* 0x000000190300780c */ /* 0x000fda00067a1670 */
        /* <DEDUP_REMOVED lines=26> */
[----:B-1----:R-:W-:Y:S01]  /*5940*/  @!P5 IMAD.MOV.U32 R5, RZ, RZ, R9 ;  /* 0x000000ffff05d224 */ /* 0x002fe200078e0009 */
[----:B--2---:R-:W-:-:S05]  /*5950*/  @!P5 PRMT R4, R152, 0x8880, RZ ;  /* 0x000088809804d816 */ /* 0x004fca00000000ff */
[----:B------:R-:W-:Y:S02]  /*5960*/  @!P5 IMAD R19, R4, R149, RZ ;  /* 0x000000950413d224 */ /* 0x000fe400078e02ff */
[----:B------:R-:W-:Y:S02]  /*5970*/  @!P5 IMAD.MOV.U32 R4, RZ, RZ, R8 ;  /* 0x000000ffff04d224 */ /* 0x000fe400078e0008 */
        /* <DEDUP_REMOVED lines=67> */
[----:B-1----:R-:W-:-:S04]  /*5db0*/  @!P5 IMAD.MOV.U32 R4, RZ, RZ, R80 ;  /* 0x000000ffff04d224 */ /* 0x002fc800078e0050 */
[----:B------:R-:W-:-:S04]  /*5dc0*/  @!P5 IMAD R19, R4, R149, RZ ;  /* 0x000000950413d224 */ /* 0x000fc800078e02ff */
[----:B------:R-:W-:-:S05]  /*5dd0*/  @!P5 IMAD R81, R81, R150, R19 ;  /* 0x000000965151d224 */ /* 0x000fca00078e0213 */
[----:B------:R-:W-:Y:S01]  /*5de0*/  @!P5 STG.E.U8 desc[UR36][R130.64+0x21], R81 ;  /* 0x000021518200d986 */ /* 0x000fe2000c101124 */
[----:B------:R-:W-:-:S13]  /*5df0*/  LOP3.LUT P5, RZ, R200, 0x1000, RZ, 0xc0, !PT ;  /* 0x00001000c8ff7812 */ /* 0x000fda00078ac0ff */
[----:B------:R-:W2:Y:S01]  /*5e00*/  @!P5 LDG.E.U8 R152, desc[UR36][R12.64+0x20] ;  /* 0x000020240c98d981 */ /* 0x000ea2000c1e1100 */
[----:B------:R-:W-:Y:S02]  /*5e10*/  P2R R92, PR, RZ, 0x8 ;  /* 0x00000008ff5c7803 */ /* 0x000fe40000000000 */
[----:B------:R-:W-:Y:S02]  /*5e20*/  LOP3.LUT P3, RZ, R200, 0x800, RZ, 0xc0, !PT ;  /* 0x00000800c8ff7812 */ /* 0x000fe4000786c0ff */
[----:B--2---:R-:W-:-:S05]  /*5e30*/  @!P5 PRMT R4, R152, 0x8880, RZ ;  /* 0x000088809804d816 */ /* 0x004fca00000000ff */
[----:B------:R-:W-:-:S04]  /*5e40*/  @!P5 IMAD R19, R4, R149, RZ ;  /* 0x000000950413d224 */ /* 0x000fc800078e02ff */
[----:B------:R-:W-:-:S05]  /*5e50*/  @!P5 IMAD R5, R82, R150, R19 ;  /* 0x000000965205d224 */ /* 0x000fca00078e0213 */
        /* <DEDUP_REMOVED lines=274> */
[----:B------:R-:W-:Y:S01]  /*6f80*/  ISETP.LT.OR P3, PT, R3, 0x4a, !P3 ;  /* 0x0000004a0300780c */ /* 0x000fe20005f61670 */
[----:B-1----:R-:W-:Y:S02]  /*6f90*/  @!P5 IMAD.MOV.U32 R4, RZ, RZ, R8 ;  /* 0x000000ffff04d224 */ /* 0x002fe400078e0008 */
[----:B------:R-:W-:Y:S01]  /*6fa0*/  @!P5 IMAD.MOV.U32 R5, RZ, RZ, R9 ;  /* 0x000000ffff05d224 */ /* 0x000fe200078e0009 */
[----:B--2---:R-:W-:-:S05]  /*6fb0*/  @!P5 PRMT R40, R152, 0x8880, RZ ;  /* 0x000088809828d816 */ /* 0x004fca00000000ff */
[----:B------:R-:W-:-:S04]  /*6fc0*/  @!P5 IMAD R19, R40, R149, RZ ;  /* 0x000000952813d224 */ /* 0x000fc800078e02ff */
[----:B------:R-:W-:-:S05]  /*6fd0*/  @!P5 IMAD R49, R44, R150, R19 ;  /* 0x000000962c31d224 */ /* 0x000fca00078e0213 */
[----:B------:R1:W-:Y:S04]  /*6fe0*/  @!P5 STG.E.U8 desc[UR36][R4.64+0x48], R49 ;  /* 0x000048310400d986 */ /* 0x0003e8000c101124 */
        /* <DEDUP_REMOVED lines=8> */
[----:B------:R-:W0:Y:S01]  /*7070*/  @!P3 LDG.E.U8 R152, desc[UR36][R14.64+0x48] ;  /* 0x000048240e98b981 */ /* 0x000e22000c1e1100 */
[----:B------:R-:W-:Y:S02]  /*7080*/  ISETP.LT.OR P1, PT, R3, 0x4a, !P1 ;  /* 0x0000004a0300780c */ /* 0x000fe40004f21670 */
[----:B------:R-:W-:-:S05]  /*7090*/  @!P3 IADD3 R40, P5, R8, R158, RZ ;  /* 0x0000009e0828b210 */ /* 0x000fca0007fbe0ff */
[----:B------:R-:W-:Y:S01]  /*70a0*/  @!P3 IMAD.X R41, R9, 0x1, R155, P5 ;  /* 0x000000010929b824 */ /* 0x000fe200028e069b */
[----:B0-----:R-:W-:-:S05]  /*70b0*/  @!P3 PRMT R20, R152, 0x8880, RZ ;  /* 0x000088809814b816 */ /* 0x001fca00000000ff */
[----:B------:R-:W-:-:S04]  /*70c0*/  @!P3 IMAD R19, R20, R149, RZ ;  /* 0x000000951413b224 */ /* 0x000fc800078e02ff */
[----:B------:R-:W-:-:S05]  /*70d0*/  @!P3 IMAD R21, R46, R150, R19 ;  /* 0x000000962e15b224 */ /* 0x000fca00078e0213 */
[----:B------:R-:W-:Y:S04]  /*70e0*/  @!P3 STG.E.U8 desc[UR36][R40.64+0x48], R21 ;  /* 0x000048152800b986 */ /* 0x000fe8000c101124 */
        /* <DEDUP_REMOVED lines=14> */
[----:B------:R-:W2:Y:S01]  /*71d0*/  @!P1 LDG.E.U8 R152, desc[UR36][R136.64+0x41] ;  /* 0x0000412488989981 */ /* 0x000ea2000c1e1100 */
[----:B------:R-:W-:-:S04]  /*71e0*/  ISETP.NE.AND P2, PT, R105, RZ, PT ;  /* 0x000000ff6900720c */ /* 0x000fc80003f45270 */
[----:B------:R-:W-:Y:S02]  /*71f0*/  ISETP.LT.OR P3, PT, R3, 0x41, !P2 ;  /* 0x000000410300780c */ /* 0x000fe40005761670 */
[----:B--2---:R-:W-:-:S05]  /*7200*/  @!P1 PRMT R14, R152, 0x8880, RZ ;  /* 0x00008880980e9816 */ /* 0x004fca00000000ff */
[----:B0-----:R-:W-:-:S04]  /*7210*/  @!P1 IMAD.MOV.U32 R4, RZ, RZ, R14 ;  /* 0x000000ffff049224 */ /* 0x001fc800078e000e */
[----:B------:R-:W-:-:S04]  /*7220*/  @!P1 IMAD R19, R4, R149, RZ ;  /* 0x0000009504139224 */ /* 0x000fc800078e02ff */
[----:B------:R-:W-:-:S05]  /*7230*/  @!P1 IMAD R33, R33, R150, R19 ;  /* 0x0000009621219224 */ /* 0x000fca00078e0213 */
[----:B------:R-:W-:Y:S04]  /*7240*/  @!P1 STG.E.U8 desc[UR36][R130.64+0x41], R33 ;  /* 0x0000412182009986 */ /* 0x000fe8000c101124 */
[----:B------:R-:W2:Y:S01]  /*7250*/  @!P3 LDG.E.U8 R152, desc[UR36][R12.64+0x40] ;  /* 0x000040240c98b981 */ /* 0x000ea2000c1e1100 */
[----:B------:R-:W-:Y:S02]  /*7260*/  ISETP.LT.OR P5, PT, R3, 0x42, !P2 ;  /* 0x000000420300780c */ /* 0x000fe400057a1670 */
        /* <DEDUP_REMOVED lines=11> */
[----:B------:R-:W-:Y:S02]  /*7320*/  ISETP.LT.OR P0, PT, R3, 0x4a, !P0 ;  /* 0x0000004a0300780c */ /* 0x000fe40004701670 */
[----:B--2---:R-:W-:-:S05]  /*7330*/  @!P1 PRMT R4, R152, 0x8880, RZ ;  /* 0x0000888098049816 */ /* 0x004fca00000000ff */
[----:B------:R-:W-:-:S04]  /*7340*/  @!P1 IMAD R19, R4, R149, RZ ;  /* 0x0000009504139224 */ /* 0x000fc800078e02ff */
[----:B0-----:R-:W-:-:S05]  /*7350*/  @!P1 IMAD R5, R36, R150, R19 ;  /* 0x0000009624059224 */ /* 0x001fca00078e0213 */
        /* <DEDUP_REMOVED lines=9> */
[----:B------:R-:W-:-:S04]  /*73f0*/  @!P1 IADD3 R4, P0, P3, R158, R8, R157 ;  /* 0x000000089e049210 */ /* 0x000fc80007b1e09d */
[----:B0-----:R-:W-:Y:S02]  /*7400*/  @!P1 IADD3.X R5, R155, R9, R154, P0, P3 ;  /* 0x000000099b059210 */ /* 0x001fe400007e649a */
[----:B--2---:R-:W-:-:S05]  /*7410*/  @!P1 PRMT R14, R152, 0x8880, RZ ;  /* 0x00008880980e9816 */ /* 0x004fca00000000ff */
[----:B------:R-:W-:-:S04]  /*7420*/  @!P1 IMAD R19, R14, R149, RZ ;  /* 0x000000950e139224 */ /* 0x000fc800078e02ff */
[----:B------:R-:W-:-:S05]  /*7430*/  @!P1 IMAD R21, R38, R150, R19 ;  /* 0x0000009626159224 */ /* 0x000fca00078e0213 */
[----:B------:R0:W-:Y:S04]  /*7440*/  @!P1 STG.E.U8 desc[UR36][R4.64+0x48], R21 ;  /* 0x0000481504009986 */ /* 0x0001e8000c101124 */
[----:B------:R-:W2:Y:S01]  /*7450*/  @!P2 LDG.E.U8 R152, desc[UR36][R12.64+0x49] ;  /* 0x000049240c98a981 */ /* 0x000ea2000c1e1100 */
[----:B------:R-:W-:Y:S02]  /*7460*/  ISETP.LT.OR P0, PT, R3, 0x41, !P4 ;  /* 0x000000410300780c */ /* 0x000fe40006701670 */
[----:B------:R-:W-:-:S04]  /*7470*/  @!P2 IADD3 R14, P1, P3, R158, R8, R157 ;  /* 0x000000089e0ea210 */ /* 0x000fc80007b3e09d */
[----:B------:R-:W-:Y:S02]  /*7480*/  @!P2 IADD3.X R15, R155, R9, R154, P1, P3 ;  /* 0x000000099b0fa210 */ /* 0x000fe40000fe649a */
[----:B--2---:R-:W-:-:S05]  /*7490*/  @!P2 PRMT R20, R152, 0x8880, RZ ;  /* 0x000088809814a816 */ /* 0x004fca00000000ff */
[----:B------:R-:W-:-:S04]  /*74a0*/  @!P2 IMAD R19, R20, R149, RZ ;  /* 0x000000951413a224 */ /* 0x000fc800078e02ff */
[----:B------:R-:W-:-:S05]  /*74b0*/  @!P2 IMAD R39, R39, R150, R19 ;  /* 0x000000962727a224 */ /* 0x000fca00078e0213 */
[----:B------:R-:W-:Y:S04]  /*74c0*/  @!P2 STG.E.U8 desc[UR36][R14.64+0x49], R39 ;  /* 0x000049270e00a986 */ /* 0x000fe8000c101124 */
[----:B------:R-:W0:Y:S01]  /*74d0*/  @!P0 LDG.E.U8 R152, desc[UR36][R6.64+0x40] ;  /* 0x0000402406988981 */ /* 0x000e22000c1e1100 */
[----:B------:R-:W-:Y:S02]  /*74e0*/  ISETP.LT.OR P2, PT, R3, 0x42, !P4 ;  /* 0x000000420300780c */ /* 0x000fe40006741670 */
[----:B0-----:R-:W-:-:S05]  /*74f0*/  @!P0 PRMT R4, R152, 0x8880, RZ ;  /* 0x0000888098048816 */ /* 0x001fca00000000ff */
[----:B------:R-:W-:-:S04]  /*7500*/  @!P0 IMAD R19, R4, R149, RZ ;  /* 0x0000009504138224 */ /* 0x000fc800078e02ff */
[----:B------:R-:W-:-:S05]  /*7510*/  @!P0 IMAD R5, R24, R150, R19 ;  /* 0x0000009618058224 */ /* 0x000fca00078e0213 */
        /* <DEDUP_REMOVED lines=44> */
[----:B------:R-:W2:Y:S02]  /*77e0*/  @!P6 LDG.E.U8 R152, desc[UR36][R10.64+0x49] ;  /* 0x000049240a98e981 */ /* 0x000ea4000c1e1100 */
[----:B--2---:R-:W-:-:S05]  /*77f0*/  @!P6 PRMT R6, R152, 0x8880, RZ ;  /* 0x000088809806e816 */ /* 0x004fca00000000ff */
[----:B------:R-:W-:-:S04]  /*7800*/  @!P6 IMAD R19, R6, R149, RZ ;  /* 0x000000950613e224 */ /* 0x000fc800078e02ff */
[----:B------:R-:W-:Y:S01]  /*7810*/  IMAD R19, R31, R150, R19 ;  /* 0x000000961f137224 */ /* 0x000fe200078e0213 */
[----:B-1----:R-:W-:Y:S06]  /*7820*/  @P6 BRA `(.L_x_58) ;  /* 0x0000002000c06947 */ /* 0x002fec0003800000 */
[----:B------:R-:W-:-:S04]  /*7830*/  IADD3 R4, P0, P1, R158, R8, R159 ;  /* 0x000000089e047210 */ /* 0x000fc8000791e09f */
[----:B------:R-:W-:-:S05]  /*7840*/  IADD3.X R5, R155, R9, R156, P0, P1 ;  /* 0x000000099b057210 */ /* 0x000fca00007e249c */
[----:B------:R0:W-:Y:S01]  /*7850*/  STG.E.U8 desc[UR36][R4.64+0x49], R19 ;  /* 0x0000491304007986 */ /* 0x0001e2000c101124 */
[----:B------:R-:W-:Y:S05]  /*7860*/  BRA `(.L_x_58) ;  /* 0x0000002000b07947 */ /* 0x000fea0003800000 */
.L_x_35:
[----:B------:R-:W-:Y:S01]  /*7870*/  ULDC.64 UR4, c[0x0][0x5c0] ;  /* 0x0001700000047ab9 */ /* 0x000fe20000000a00 */
[----:B------:R-:W-:Y:S01]  /*7880*/  ISETP.GE.AND P5, PT, R151, 0x109, PT ;  /* 0x000001099700780c */ /* 0x000fe20003fa6270 */
[----:B------:R-:W-:Y:S01]  /*7890*/  IMAD R5, R181, 0x78, RZ ;  /* 0x00000078b5057824 */ /* 0x000fe200078e02ff */
[----:B------:R-:W-:Y:S02]  /*78a0*/  IADD3 R12, P0, R12, UR4, RZ ;  /* 0x000000040c0c7c10 */ /* 0x000fe4000ff1e0ff */
[----:B------:R-:W-:Y:S02]  /*78b0*/  ISETP.LT.OR P4, PT, R3, 0xa, !P5 ;  /* 0x0000000a0300780c */ /* 0x000fe40006f81670 */
[----:B------:R-:W-:Y:S02]  /*78c0*/  IADD3.X R13, R153, UR5, RZ, P0, !PT ;  /* 0x00000005990d7c10 */ /* 0x000fe400087fe4ff */
[----:B------:R-:W-:Y:S02]  /*78d0*/  IADD3 R178, P0, R158, R12, RZ ;  /* 0x0000000c9eb27210 */ /* 0x000fe40007f1e0ff */
[----:B------:R-:W-:-:S02]  /*78e0*/  ISETP.LT.OR P3, PT, R3, 0x12, !P5 ;  /* 0x000000120300780c */ /* 0x000fc40006f61670 */
[----:B------:R-:W-:Y:S01]  /*78f0*/  ISETP.LT.OR P2, PT, R3, 0x19, !P5 ;  /* 0x000000190300780c */ /* 0x000fe20006f41670 */
[----:B------:R-:W-:Y:S01]  /*7900*/  IMAD.X R179, R155, 0x1, R13, P0 ;  /* 0x000000019bb37824 */ /* 0x000fe200000e060d */
[----:B------:R-:W-:Y:S01]  /*7910*/  LOP3.LUT R200, R200, 0xfffffff7, RZ, 0xc0, !PT ;  /* 0xfffffff7c8c87812 */ /* 0x000fe200078ec0ff */
[----:B------:R-:W-:-:S04]  /*7920*/  IMAD.WIDE.U32 R184, R180, 0x78, R178 ;  /* 0x00000078b4b87825 */ /* 0x000fc800078e00b2 */
[----:B------:R-:W-:Y:S01]  /*7930*/  IMAD.IADD R185, R185, 0x1, R5 ;  /* 0x00000001b9b97824 */ /* 0x000fe200078e0205 */
[----:B------:R-:W-:Y:S01]  /*7940*/  @!P4 IADD3 R182, P0, P1, R158, R184, R157 ;  /* 0x000000b89eb6c210 */ /* 0x000fe2000791e09d */
[----:B------:R-:W-:Y:S02]  /*7950*/  IMAD.WIDE.U32 R180, R180, 0x78, R178 ;  /* 0x00000078b4b47825 */ /* 0x000fe400078e00b2 */
[----:B------:R-:W-:Y:S02]  /*7960*/  @P3 LOP3.LUT R200, R200, 0x8, RZ, 0xfc, !PT ;  /* 0x00000008c8c83812 */ /* 0x000fe400078efcff */
[----:B------:R-:W-:Y:S01]  /*7970*/  @!P4 IADD3.X R183, R155, R185, R154, P0, P1 ;  /* 0x000000b99bb7c210 */ /* 0x000fe200007e249a */
[----:B------:R-:W-:Y:S01]  /*7980*/  IMAD.IADD R181, R5, 0x1, R181 ;  /* 0x0000000105b57824 */ /* 0x000fe200078e02b5 */
[----:B------:R-:W-:Y:S02]  /*7990*/  @!P3 IADD3 R176, P0, P1, R158, R180, R157 ;  /* 0x000000b49eb0b210 */ /* 0x000fe4000791e09d */
[----:B------:R-:W-:-:S02]  /*79a0*/  LOP3.LUT R200, R200, 0xffffffef, RZ, 0xc0, !PT ;  /* 0xffffffefc8c87812 */ /* 0x000fc400078ec0ff */
[CCC-:B------:R-:W-:Y:S02]  /*79b0*/  @!P3 IADD3.X R177, R155.reuse, R181.reuse, R154.reuse, P0, P1 ;  /* 0x000000b59bb1b210 */ /* 0x1c0fe400007e249a */
[----:B------:R-:W-:Y:S02]  /*79c0*/  @!P2 IADD3 R174, P0, P1, R158, R180, R157 ;  /* 0x000000b49eaea210 */ /* 0x000fe4000791e09d */
[----:B------:R-:W-:Y:S02]  /*79d0*/  @P2 LOP3.LUT R200, R200, 0x10, RZ, 0xfc, !PT ;  /* 0x00000010c8c82812 */ /* 0x000fe400078efcff */
[----:B------:R-:W-:Y:S02]  /*79e0*/  @!P2 IADD3.X R175, R155, R181, R154, P0, P1 ;  /* 0x000000b59bafa210 */ /* 0x000fe400007e249a */
[----:B------:R-:W-:Y:S02]  /*79f0*/  ISETP.LT.OR P2, PT, R3, 0x1a, !P5 ;  /* 0x0000001a0300780c */ /* 0x000fe40006f41670 */
[----:B------:R-:W-:-:S02]  /*7a00*/  LOP3.LUT R200, R200, 0xfffffffb, RZ, 0xc0, !PT ;  /* 0xfffffffbc8c87812 */ /* 0x000fc400078ec0ff */
[C---:B------:R-:W-:Y:S02]  /*7a10*/  ISETP.GE.AND P4, PT, R151.reuse, 0x1, PT ;  /* 0x000000019700780c */ /* 0x040fe40003f86270 */
[----:B------:R-:W-:-:S07]  /*7a20*/  ISETP.GE.AND P3, PT, R151, 0x9, PT ;  /* 0x000000099700780c */ /* 0x000fce0003f66270 */
        /* <DEDUP_REMOVED lines=64> */
[C---:B------:R-:W-:Y:S02]  /*7e30*/  ISETP.GE.AND P2, PT, R151.reuse, 0x81, PT ;  /* 0x000000819700780c */ /* 0x040fe40003f46270 */
[----:B------:R-:W-:-:S09]  /*7e40*/  ISETP.GE.AND P1, PT, R151, 0x89, PT ;  /* 0x000000899700780c */ /* 0x000fd20003f26270 */
[----:B------:R-:W-:-:S05]  /*7e50*/  @!P0 IMAD R19, R136, R150, RZ ;  /* 0x0000009688138224 */ /* 0x000fca00078e02ff */
[----:B------:R0:W-:Y:S01]  /*7e60*/  @!P0 STG.E.U8 desc[UR36][R12.64], R19 ;  /* 0x000000130c008986 */ /* 0x0001e2000c101124 */
[----:B------:R-:W-:-:S13]  /*7e70*/  ISETP.LT.OR P0, PT, R3, 0x2, !P4 ;  /* 0x000000020300780c */ /* 0x000fda0006701670 */
[----:B------:R-:W-:-:S05]  /*7e80*/  @!P0 IMAD R137, R137, R150, RZ ;  /* 0x0000009689898224 */ /* 0x000fca00078e02ff */
[----:B------:R1:W-:Y:S01]  /*7e90*/  @!P0 STG.E.U8 desc[UR36][R12.64+0x1], R137 ;  /* 0x000001890c008986 */ /* 0x0003e2000c101124 */
[----:B------:R-:W-:-:S13]  /*7ea0*/  ISETP.LT.OR P0, PT, R3, 0x1, !P3 ;  /* 0x000000010300780c */ /* 0x000fda0005f01670 */
[----:B------:R-:W-:-:S05]  /*7eb0*/  @!P0 IMAD R153, R138, R150, RZ ;  /* 0x000000968a998224 */ /* 0x000fca00078e02ff */
[----:B------:R-:W-:Y:S01]  /*7ec0*/  @!P0 STG.E.U8 desc[UR36][R178.64], R153 ;  /* 0x00000099b2008986 */ /* 0x000fe2000c101124 */
[----:B------:R-:W-:-:S13]  /*7ed0*/  ISETP.LT.OR P0, PT, R3, 0x2, !P3 ;  /* 0x000000020300780c */ /* 0x000fda0005f01670 */
[----:B------:R-:W-:-:S05]  /*7ee0*/  @!P0 IMAD R139, R139, R150, RZ ;  /* 0x000000968b8b8224 */ /* 0x000fca00078e02ff */
[----:B------:R-:W-:Y:S01]  /*7ef0*/  @!P0 STG.E.U8 desc[UR36][R178.64+0x1], R139 ;  /* 0x0000018bb2008986 */ /* 0x000fe2000c101124 */
[----:B------:R-:W-:-:S13]  /*7f00*/  ISETP.LT.OR P0, PT, R3, 0x9, !P4 ;  /* 0x000000090300780c */ /* 0x000fda0006701670 */
[----:B0-----:R-:W-:Y:S01]  /*7f10*/  @!P0 IMAD R19, R140, R150, RZ ;  /* 0x000000968c138224 */ /* 0x001fe200078e02ff */
[----:B------:R-:W-:-:S04]  /*7f20*/  P2R R140, PR, RZ, 0x10 ;  /* 0x00000010ff8c7803 */ /* 0x000fc80000000000 */
[----:B------:R0:W-:Y:S01]  /*7f30*/  @!P0 STG.E.U8 desc[UR36][R12.64+0x8], R19 ;  /* 0x000008130c008986 */ /* 0x0001e2000c101124 */
[----:B------:R-:W-:-:S13]  /*7f40*/  ISETP.LT.OR P0, PT, R3, 0xa, !P4 ;  /* 0x0000000a0300780c */ /* 0x000fda0006701670 */
[----:B------:R-:W-:-:S05]  /*7f50*/  @!P0 IMAD R141, R141, R150, RZ ;  /* 0x000000968d8d8224 */ /* 0x000fca00078e02ff */
[----:B------:R2:W-:Y:S01]  /*7f60*/  @!P0 STG.E.U8 desc[UR36][R12.64+0x9], R141 ;  /* 0x0000098d0c008986 */ /* 0x0005e2000c101124 */
[----:B------:R-:W-:-:S13]  /*7f70*/  ISETP.LT.OR P0, PT, R3, 0x9, !P3 ;  /* 0x000000090300780c */ /* 0x000fda0005f01670 */
[----:B-1----:R-:W-:-:S05]  /*7f80*/  @!P0 IMAD R137, R142, R150, RZ ;  /* 0x000000968e898224 */ /* 0x002fca00078e02ff */
[----:B------:R1:W-:Y:S01]  /*7f90*/  @!P0 STG.E.U8 desc[UR36][R178.64+0x8], R137 ;  /* 0x00000889b2008986 */ /* 0x0003e2000c101124 */
[----:B------:R-:W-:-:S13]  /*7fa0*/  ISETP.LT.OR P0, PT, R3, 0xa, !P3 ;  /* 0x0000000a0300780c */ /* 0x000fda0005f01670 */
[----:B------:R-:W-:-:S05]  /*7fb0*/  @!P0 IMAD R143, R143, R150, RZ ;  /* 0x000000968f8f8224 */ /* 0x000fca00078e02ff */
[----:B------:R3:W-:Y:S01]  /*7fc0*/  @!P0 STG.E.U8 desc[UR36][R178.64+0x9], R143 ;  /* 0x0000098fb2008986 */ /* 0x0007e2000c101124 */
[----:B------:R-:W-:-:S13]  /*7fd0*/  ISETP.LT.OR P0, PT, R3, 0x1, !P2 ;  /* 0x000000010300780c */ /* 0x000fda0005701670 */
[----:B0-----:R-:W-:-:S05]  /*7fe0*/  @!P0 IMAD R19, R128, R150, RZ ;  /* 0x0000009680138224 */ /* 0x001fca00078e02ff */
[----:B------:R0:W-:Y:S01]  /*7ff0*/  @!P0 STG.E.U8 desc[UR36][R184.64], R19 ;  /* 0x00000013b8008986 */ /* 0x0001e2000c101124 */
[----:B------:R-:W-:-:S13]  /*8000*/  ISETP.LT.OR P0, PT, R3, 0x2, !P2 ;  /* 0x000000020300780c */ /* 0x000fda0005701670 */
[----:B--2---:R-:W-:Y:S02]  /*8010*/  @!P0 IMAD R141, R129, R150, RZ ;  /* 0x00000096818d8224 */ /* 0x004fe400078e02ff */
[----:B------:R-:W-:Y:S02]  /*8020*/  @!P0 IMAD.MOV.U32 R136, RZ, RZ, R184 ;  /* 0x000000ffff888224 */ /* 0x000fe400078e00b8 */
[----:B-1----:R-:W-:-:S05]  /*8030*/  @!P0 IMAD.MOV.U32 R137, RZ, RZ, R185 ;  /* 0x000000ffff898224 */ /* 0x002fca00078e00b9 */
[----:B------:R1:W-:Y:S01]  /*8040*/  @!P0 STG.E.U8 desc[UR36][R136.64+0x1], R141 ;  /* 0x0000018d88008986 */ /* 0x0003e2000c101124 */
[----:B------:R-:W-:-:S13]  /*8050*/  ISETP.LT.OR P0, PT, R3, 0x1, !P1 ;  /* 0x000000010300780c */ /* 0x000fda0004f01670 */
[----:B------:R-:W-:Y:S01]  /*8060*/  @!P0 IADD3 R128, P6, R158, R184, RZ ;  /* 0x000000b89e808210 */ /* 0x000fe20007fde0ff */
[----:B---3--:R-:W-:-:S04]  /*8070*/  @!P0 IMAD R143, R130, R150, RZ ;  /* 0x00000096828f8224 */ /* 0x008fc800078e02ff */
[----:B------:R-:W-:-:S05]  /*8080*/  @!P0 IMAD.X R129, R185, 0x1, R155, P6 ;  /* 0x00000001b9818824 */ /* 0x000fca00030e069b */
[----:B------:R2:W-:Y:S01]  /*8090*/  @!P0 STG.E.U8 desc[UR36][R128.64], R143 ;  /* 0x0000008f80008986 */ /* 0x0005e2000c101124 */
[----:B------:R-:W-:-:S13]  /*80a0*/  ISETP.LT.OR P0, PT, R3, 0x2, !P1 ;  /* 0x000000020300780c */ /* 0x000fda0004f01670 */
[----:B------:R-:W-:Y:S01]  /*80b0*/  @!P0 IADD3 R138, P6, R158, R184, RZ ;  /* 0x000000b89e8a8210 */ /* 0x000fe20007fde0ff */
[----:B0-----:R-:W-:-:S04]  /*80c0*/  @!P0 IMAD R19, R131, R150, RZ ;  /* 0x0000009683138224 */ /* 0x001fc800078e02ff */
[----:B------:R-:W-:-:S05]  /*80d0*/  @!P0 IMAD.X R139, R185, 0x1, R155, P6 ;  /* 0x00000001b98b8824 */ /* 0x000fca00030e069b */
[----:B------:R-:W-:Y:S01]  /*80e0*/  @!P0 STG.E.U8 desc[UR36][R138.64+0x1], R19 ;  /* 0x000001138a008986 */ /* 0x000fe2000c101124 */
[----:B------:R-:W-:-:S13]  /*80f0*/  ISETP.LT.OR P0, PT, R3, 0x9, !P2 ;  /* 0x000000090300780c */ /* 0x000fda0005701670 */
[----:B-1----:R-:W-:Y:S02]  /*8100*/  @!P0 IMAD R137, R132, R150, RZ ;  /* 0x0000009684898224 */ /* 0x002fe400078e02ff */
[----:B--2---:R-:W-:Y:S02]  /*8110*/  @!P0 IMAD.MOV.U32 R128, RZ, RZ, R184 ;  /* 0x000000ffff808224 */ /* 0x004fe400078e00b8 */
[----:B------:R-:W-:-:S05]  /*8120*/  @!P0 IMAD.MOV.U32 R129, RZ, RZ, R185 ;  /* 0x000000ffff818224 */ /* 0x000fca00078e00b9 */
[----:B------:R0:W-:Y:S01]  /*8130*/  @!P0 STG.E.U8 desc[UR36][R128.64+0x8], R137 ;  /* 0x0000088980008986 */ /* 0x0001e2000c101124 */
[----:B------:R-:W-:-:S13]  /*8140*/  ISETP.LT.OR P0, PT, R3, 0xa, !P2 ;  /* 0x0000000a0300780c */ /* 0x000fda0005701670 */
[----:B------:R-:W-:Y:S02]  /*8150*/  @!P0 IMAD R141, R133, R150, RZ ;  /* 0x00000096858d8224 */ /* 0x000fe400078e02ff */
[----:B0-----:R-:W-:Y:S02]  /*8160*/  @!P0 IMAD.MOV.U32 R128, RZ, RZ, R184 ;  /* 0x000000ffff808224 */ /* 0x001fe400078e00b8 */
[----:B------:R-:W-:-:S05]  /*8170*/  @!P0 IMAD.MOV.U32 R129, RZ, RZ, R185 ;  /* 0x000000ffff818224 */ /* 0x000fca00078e00b9 */
[----:B------:R0:W-:Y:S01]  /*8180*/  @!P0 STG.E.U8 desc[UR36][R128.64+0x9], R141 ;  /* 0x0000098d80008986 */ /* 0x0001e2000c101124 */
[----:B------:R-:W-:-:S13]  /*8190*/  ISETP.LT.OR P0, PT, R3, 0x9, !P1 ;  /* 0x000000090300780c */ /* 0x000fda0004f01670 */
[----:B------:R-:W-:Y:S01]  /*81a0*/  @!P0 IADD3 R130, P6, R158, R184, RZ ;  /* 0x000000b89e828210 */ /* 0x000fe20007fde0ff */
[----:B------:R-:W-:-:S04]  /*81b0*/  @!P0 IMAD R19, R134, R150, RZ ;  /* 0x0000009686138224 */ /* 0x000fc800078e02ff */
[----:B------:R-:W-:-:S05]  /*81c0*/  @!P0 IMAD.X R131, R185, 0x1, R155, P6 ;  /* 0x00000001b9838824 */ /* 0x000fca00030e069b */
[----:B------:R1:W-:Y:S01]  /*81d0*/  @!P0 STG.E.U8 desc[UR36][R130.64+0x8], R19 ;  /* 0x0000081382008986 */ /* 0x0003e2000c101124 */
[----:B------:R-:W-:-:S13]  /*81e0*/  ISETP.LT.OR P0, PT, R3, 0xa, !P1 ;  /* 0x0000000a0300780c */ /* 0x000fda0004f01670 */
[----:B------:R-:W-:Y:S01]  /*81f0*/  @!P0 IADD3 R132, P6, R158, R184, RZ ;  /* 0x000000b89e848210 */ /* 0x000fe20007fde0ff */
[----:B------:R-:W-:-:S04]  /*8200*/  @!P0 IMAD R135, R135, R150, RZ ;  /* 0x0000009687878224 */ /* 0x000fc800078e02ff */
[----:B------:R-:W-:-:S05]  /*8210*/  @!P0 IMAD.X R133, R185, 0x1, R155, P6 ;  /* 0x00000001b9858824 */ /* 0x000fca00030e069b */
[----:B------:R-:W-:Y:S01]  /*8220*/  @!P0 STG.E.U8 desc[UR36][R132.64+0x9], R135 ;  /* 0x0000098784008986 */ /* 0x000fe2000c101124 */
[----:B------:R-:W-:-:S05]  /*8230*/  IADD3 R184, P0, R157, R184, RZ ;  /* 0x000000b89db87210 */ /* 0x000fca0007f1e0ff */
[----:B------:R-:W-:Y:S01]  /*8240*/  IMAD.X R185, R185, 0x1, R154, P0 ;  /* 0x00000001b9b97824 */ /* 0x000fe200000e069a */
[----:B------:R-:W-:-:S04]  /*8250*/  ISETP.GE.AND P0, PT, R151, 0x101, PT ;  /* 0x000001019700780c */ /* 0x000fc80003f06270 */
[----:B------:R-:W-:-:S13]  /*8260*/  ISETP.LT.OR P6, PT, R3, 0x1, !P0 ;  /* 0x000000010300780c */ /* 0x000fda00047c1670 */
[----:B0-----:R-:W-:-:S05]  /*8270*/  @!P6 IMAD R129, R120, R150, RZ ;  /* 0x000000967881e224 */ /* 0x001fca00078e02ff */
[----:B------:R0:W-:Y:S01]  /*8280*/  @!P6 STG.E.U8 desc[UR36][R184.64], R129 ;  /* 0x00000081b800e986 */ /* 0x0001e2000c101124 */
[----:B------:R-:W-:-:S13]  /*8290*/  ISETP.LT.OR P6, PT, R3, 0x2, !P0 ;  /* 0x000000020300780c */ /* 0x000fda00047c1670 */
[----:B-1----:R-:W-:Y:S02]  /*82a0*/  @!P6 IMAD R19, R121, R150, RZ ;  /* 0x000000967913e224 */ /* 0x002fe400078e02ff */
[----:B------:R-:W-:Y:S02]  /*82b0*/  @!P6 IMAD.MOV.U32 R128, RZ, RZ, R184 ;  /* 0x000000ffff80e224 */ /* 0x000fe400078e00b8 */
[----:B0-----:R-:W-:-:S05]  /*82c0*/  @!P6 IMAD.MOV.U32 R129, RZ, RZ, R185 ;  /* 0x000000ffff81e224 */ /* 0x001fca00078e00b9 */
        /* <DEDUP_REMOVED lines=11> */
[----:B------:R-:W-:-:S13]  /*8380*/  ISETP.LT.OR P6, PT, R3, 0x9, !P0 ;  /* 0x000000090300780c */ /* 0x000fda00047c1670 */
[----:B0-----:R-:W-:Y:S01]  /*8390*/  @!P6 IMAD R19, R124, R150, RZ ;  /* 0x000000967c13e224 */ /* 0x001fe200078e02ff */
[----:B------:R-:W-:Y:S01]  /*83a0*/  P2R R124, PR, RZ, 0x1 ;  /* 0x00000001ff7c7803 */ /* 0x000fe20000000000 */
[----:B-1----:R-:W-:Y:S02]  /*83b0*/  @!P6 IMAD.MOV.U32 R120, RZ, RZ, R184 ;  /* 0x000000ffff78e224 */ /* 0x002fe400078e00b8 */
[----:B------:R-:W-:-:S05]  /*83c0*/  @!P6 IMAD.MOV.U32 R121, RZ, RZ, R185 ;  /* 0x000000ffff79e224 */ /* 0x000fca00078e00b9 */
[----:B------:R0:W-:Y:S01]  /*83d0*/  @!P6 STG.E.U8 desc[UR36][R120.64+0x8], R19 ;  /* 0x000008137800e986 */ /* 0x0001e2000c101124 */
[C---:B------:R-:W-:Y:S02]  /*83e0*/  ISETP.LT.OR P6, PT, R3.reuse, 0xa, !P0 ;  /* 0x0000000a0300780c */ /* 0x040fe400047c1670 */
[----:B------:R-:W-:-:S11]  /*83f0*/  ISETP.LT.OR P0, PT, R3, 0xa, !P5 ;  /* 0x0000000a0300780c */ /* 0x000fd60006f01670 */
[-C--:B------:R-:W-:Y:S02]  /*8400*/  @!P6 IMAD R125, R125, R150.reuse, RZ ;  /* 0x000000967d7de224 */ /* 0x080fe400078e02ff */
[----:B0-----:R-:W-:Y:S02]  /*8410*/  @!P6 IMAD.MOV.U32 R120, RZ, RZ, R184 ;  /* 0x000000ffff78e224 */ /* 0x001fe400078e00b8 */
[----:B------:R-:W-:Y:S02]  /*8420*/  @!P6 IMAD.MOV.U32 R121, RZ, RZ, R185 ;  /* 0x000000ffff79e224 */ /* 0x000fe400078e00b9 */
[----:B------:R-:W-:-:S03]  /*8430*/  @!P0 IMAD R127, R127, R150, RZ ;  /* 0x000000967f7f8224 */ /* 0x000fc600078e02ff */
[----:B------:R0:W-:Y:S01]  /*8440*/  @!P6 STG.E.U8 desc[UR36][R120.64+0x9], R125 ;  /* 0x0000097d7800e986 */ /* 0x0001e2000c101124 */
[C---:B------:R-:W-:Y:S02]  /*8450*/  ISETP.LT.OR P6, PT, R3.reuse, 0x9, !P5 ;  /* 0x000000090300780c */ /* 0x040fe40006fc1670 */
[----:B------:R-:W-:-:S11]  /*8460*/  ISETP.LT.OR P5, PT, R3, 0x11, !P5 ;  /* 0x000000110300780c */ /* 0x000fd60006fa1670 */
[----:B------:R-:W-:Y:S01]  /*8470*/  @!P6 IADD3 R122, P4, R184, R158, RZ ;  /* 0x0000009eb87ae210 */ /* 0x000fe20007f9e0ff */
[----:B------:R-:W-:-:S04]  /*8480*/  @!P6 IMAD R129, R126, R150, RZ ;  /* 0x000000967e81e224 */ /* 0x000fc800078e02ff */
[----:B------:R-:W-:Y:S01]  /*8490*/  @!P6 IMAD.X R123, R185, 0x1, R155, P4 ;  /* 0x00000001b97be824 */ /* 0x000fe200020e069b */
[----:B------:R-:W-:-:S04]  /*84a0*/  ISETP.NE.AND P4, PT, R140, RZ, PT ;  /* 0x000000ff8c00720c */ /* 0x000fc80003f85270 */
[----:B------:R-:W-:Y:S01]  /*84b0*/  @!P6 STG.E.U8 desc[UR36][R122.64+0x8], R129 ;  /* 0x000008817a00e986 */ /* 0x000fe2000c101124 */
[----:B------:R-:W-:-:S03]  /*84c0*/  ISETP.LT.OR P6, PT, R3, 0x11, !P4 ;  /* 0x000000110300780c */ /* 0x000fc600067c1670 */
[----:B------:R-:W-:Y:S10]  /*84d0*/  @!P0 STG.E.U8 desc[UR36][R182.64+0x9], R127 ;  /* 0x0000097fb6008986 */ /* 0x000ff4000c101124 */
[----:B------:R-:W-:-:S05]  /*84e0*/  @!P6 IMAD R19, R112, R150, RZ ;  /* 0x000000967013e224 */ /* 0x000fca00078e02ff */
[----:B------:R1:W-:Y:S01]  /*84f0*/  @!P6 STG.E.U8 desc[UR36][R12.64+0x10], R19 ;  /* 0x000010130c00e986 */ /* 0x0003e2000c101124 */
[----:B------:R-:W-:-:S13]  /*8500*/  ISETP.LT.OR P6, PT, R3, 0x12, !P4 ;  /* 0x000000120300780c */ /* 0x000fda00067c1670 */
[----:B------:R-:W-:-:S05]  /*8510*/  @!P6 IMAD R113, R113, R150, RZ ;  /* 0x000000967171e224 */ /* 0x000fca00078e02ff */
[----:B------:R2:W-:Y:S01]  /*8520*/  @!P6 STG.E.U8 desc[UR36][R12.64+0x11], R113 ;  /* 0x000011710c00e986 */ /* 0x0005e2000c101124 */
[----:B------:R-:W-:-:S13]  /*8530*/  ISETP.LT.OR P6, PT, R3, 0x11, !P3 ;  /* 0x000000110300780c */ /* 0x000fda0005fc1670 */
[----:B0-----:R-:W-:-:S05]  /*8540*/  @!P6 IMAD R121, R114, R150, RZ ;  /* 0x000000967279e224 */ /* 0x001fca00078e02ff */
[----:B------:R-:W-:Y:S01]  /*8550*/  @!P6 STG.E.U8 desc[UR36][R178.64+0x10], R121 ;  /* 0x00001079b200e986 */ /* 0x000fe2000c101124 */
[----:B------:R-:W-:-:S13]  /*8560*/  ISETP.LT.OR P6, PT, R3, 0x12, !P3 ;  /* 0x000000120300780c */ /* 0x000fda0005fc1670 */
[----:B------:R-:W-:-:S05]  /*8570*/  @!P6 IMAD R115, R115, R150, RZ ;  /* 0x000000967373e224 */ /* 0x000fca00078e02ff */
[----:B------:R-:W-:Y:S01]  /*8580*/  @!P6 STG.E.U8 desc[UR36][R178.64+0x11], R115 ;  /* 0x00001173b200e986 */ /* 0x000fe2000c101124 */
[----:B------:R-:W-:-:S13]  /*8590*/  ISETP.LT.OR P6, PT, R3, 0x19, !P4 ;  /* 0x000000190300780c */ /* 0x000fda00067c1670 */
[----:B-1----:R-:W-:-:S05]  /*85a0*/  @!P6 IMAD R19, R116, R150, RZ ;  /* 0x000000967413e224 */ /* 0x002fca00078e02ff */
[----:B------:R0:W-:Y:S01]  /*85b0*/  @!P6 STG.E.U8 desc[UR36][R12.64+0x18], R19 ;  /* 0x000018130c00e986 */ /* 0x0001e2000c101124 */
[----:B------:R-:W-:-:S13]  /*85c0*/  ISETP.LT.OR P6, PT, R3, 0x1a, !P4 ;  /* 0x0000001a0300780c */ /* 0x000fda00067c1670 */
[----:B------:R-:W-:-:S05]  /*85d0*/  @!P6 IMAD R117, R117, R150, RZ ;  /* 0x000000967575e224 */ /* 0x000fca00078e02ff */
[----:B------:R1:W-:Y:S01]  /*85e0*/  @!P6 STG.E.U8 desc[UR36][R12.64+0x19], R117 ;  /* 0x000019750c00e986 */ /* 0x0003e2000c101124 */
[----:B------:R-:W-:-:S13]  /*85f0*/  ISETP.LT.OR P6, PT, R3, 0x19, !P3 ;  /* 0x000000190300780c */ /* 0x000fda0005fc1670 */
[----:B--2---:R-:W-:-:S05]  /*8600*/  @!P6 IMAD R113, R118, R150, RZ ;  /* 0x000000967671e224 */ /* 0x004fca00078e02ff */
        /* <DEDUP_REMOVED lines=8> */
[----:B-1----:R-:W-:Y:S02]  /*8690*/  @!P6 IMAD R117, R105, R150, RZ ;  /* 0x000000966975e224 */ /* 0x002fe400078e02ff */
[----:B------:R-:W-:Y:S02]  /*86a0*/  @!P6 IMAD.MOV.U32 R112, RZ, RZ, R180 ;  /* 0x000000ffff70e224 */ /* 0x000fe400078e00b4 */
[----:B--2---:R-:W-:-:S05]  /*86b0*/  @!P6 IMAD.MOV.U32 R113, RZ, RZ, R181 ;  /* 0x000000ffff71e224 */ /* 0x004fca00078e00b5 */
        /* <DEDUP_REMOVED lines=20> */
[----:B------:R-:W-:Y:S01]  /*8800*/  @!P6 STG.E.U8 desc[UR36][R104.64+0x19], R117 ;  /* 0x000019756800e986 */ /* 0x000fe2000c101124 */
[----:B------:R-:W-:-:S13]  /*8810*/  ISETP.LT.OR P6, PT, R3, 0x19, !P1 ;  /* 0x000000190300780c */ /* 0x000fda0004fc1670 */
[----:B------:R-:W-:Y:S01]  /*8820*/  @!P6 IADD3 R106, P0, R158, R180, RZ ;  /* 0x000000b49e6ae210 */ /* 0x000fe20007f1e0ff */
[----:B------:R-:W-:-:S04]  /*8830*/  @!P6 IMAD R19, R110, R150, RZ ;  /* 0x000000966e13e224 */ /* 0x000fc800078e02ff */
[----:B------:R-:W-:-:S05]  /*8840*/  @!P6 IMAD.X R107, R181, 0x1, R155, P0 ;  /* 0x00000001b56be824 */ /* 0x000fca00000e069b */
[----:B------:R0:W-:Y:S01]  /*8850*/  @!P6 STG.E.U8 desc[UR36][R106.64+0x18], R19 ;  /* 0x000018136a00e986 */ /* 0x0001e2000c101124 */
[----:B------:R-:W-:Y:S01]  /*8860*/  ISETP.LT.OR P6, PT, R3, 0x1a, !P1 ;  /* 0x0000001a0300780c */ /* 0x000fe20004fc1670 */
[----:B0-----:R-:W-:-:S12]  /*8870*/  @!P5 IMAD R107, R98, R150, RZ ;  /* 0x00000096626bd224 */ /* 0x001fd800078e02ff */
[----:B------:R-:W-:Y:S01]  /*8880*/  @!P6 IADD3 R108, P0, R158, R180, RZ ;  /* 0x000000b49e6ce210 */ /* 0x000fe20007f1e0ff */
[----:B------:R-:W-:-:S04]  /*8890*/  @!P6 IMAD R111, R111, R150, RZ ;  /* 0x000000966f6fe224 */ /* 0x000fc800078e02ff */
[----:B------:R-:W-:Y:S01]  /*88a0*/  @!P6 IMAD.X R109, R181, 0x1, R155, P0 ;  /* 0x00000001b56de824 */ /* 0x000fe200000e069b */
[----:B------:R-:W-:-:S04]  /*88b0*/  ISETP.NE.AND P0, PT, R124, RZ, PT ;  /* 0x000000ff7c00720c */ /* 0x000fc80003f05270 */
[----:B------:R0:W-:Y:S01]  /*88c0*/  @!P6 STG.E.U8 desc[UR36][R108.64+0x19], R111 ;  /* 0x0000196f6c00e986 */ /* 0x0001e2000c101124 */
[----:B------:R-:W-:-:S05]  /*88d0*/  IADD3 R104, P6, R157, R180, RZ ;  /* 0x000000b49d687210 */ /* 0x000fca0007fde0ff */
[----:B------:R-:W-:Y:S01]  /*88e0*/  IMAD.X R105, R181, 0x1, R154, P6 ;  /* 0x00000001b5697824 */ /* 0x000fe200030e069a */
[----:B------:R-:W-:-:S13]  /*88f0*/  ISETP.LT.OR P6, PT, R3, 0x11, !P0 ;  /* 0x000000110300780c */ /* 0x000fda00047c1670 */
[----:B------:R-:W-:-:S05]  /*8900*/  @!P6 IMAD R113, R96, R150, RZ ;  /* 0x000000966071e224 */ /* 0x000fca00078e02ff */
[----:B------:R-:W-:Y:S01]  /*8910*/  @!P6 STG.E.U8 desc[UR36][R104.64+0x10], R113 ;  /* 0x000010716800e986 */ /* 0x000fe2000c101124 */
[----:B------:R-:W-:-:S13]  /*8920*/  ISETP.LT.OR P6, PT, R3, 0x12, !P0 ;  /* 0x000000120300780c */ /* 0x000fda00047c1670 */
[----:B------:R-:W-:-:S05]  /*8930*/  @!P6 IMAD R19, R97, R150, RZ ;  /* 0x000000966113e224 */ /* 0x000fca00078e02ff */
[----:B------:R1:W-:Y:S01]  /*8940*/  @!P6 STG.E.U8 desc[UR36][R104.64+0x11], R19 ;  /* 0x000011136800e986 */ /* 0x0003e2000c101124 */
[----:B------:R-:W-:-:S05]  /*8950*/  @!P5 IADD3 R96, P6, R158, R104, RZ ;  /* 0x000000689e60d210 */ /* 0x000fca0007fde0ff */
[----:B------:R-:W-:Y:S01]  /*8960*/  @!P5 IMAD.X R97, R155, 0x1, R105, P6 ;  /* 0x000000019b61d824 */ /* 0x000fe200030e0669 */
[----:B------:R-:W-:-:S04]  /*8970*/  LOP3.LUT P6, RZ, R200, 0x4, RZ, 0xc0, !PT ;  /* 0x00000004c8ff7812 */ /* 0x000fc800078cc0ff */
[----:B------:R2:W-:Y:S01]  /*8980*/  @!P5 STG.E.U8 desc[UR36][R96.64+0x10], R107 ;  /* 0x0000106b6000d986 */ /* 0x0005e2000c101124 */
[----:B------:R-:W-:-:S08]  /*8990*/  LOP3.LUT P5, RZ, R200, 0x8, RZ, 0xc0, !PT ;  /* 0x00000008c8ff7812 */ /* 0x000fd000078ac0ff */
[----:B------:R-:W-:-:S05]  /*89a0*/  @!P6 IMAD R103, R103, R150, RZ ;  /* 0x000000966767e224 */ /* 0x000fca00078e02ff */
        /* <DEDUP_REMOVED lines=8> */
[----:B------:R-:W-:-:S13]  /*8a30*/  LOP3.LUT P5, RZ, R200, 0x10, RZ, 0xc0, !PT ;  /* 0x00000010c8ff7812 */ /* 0x000fda00078ac0ff */
[----:B-1----:R-:W-:-:S05]  /*8a40*/  @!P5 IMAD R19, R102, R150, RZ ;  /* 0x000000966613d224 */ /* 0x002fca00078e02ff */
[----:B------:R0:W-:Y:S01]  /*8a50*/  @!P5 STG.E.U8 desc[UR36][R174.64+0x18], R19 ;  /* 0x00001813ae00d986 */ /* 0x0001e2000c101124 */
[----:B------:R-:W-:-:S03]  /*8a60*/  ISETP.LT.OR P5, PT, R3, 0x21, !P4 ;  /* 0x000000210300780c */ /* 0x000fc600067a1670 */
[----:B------:R-:W-:Y:S10]  /*8a70*/  @!P6 STG.E.U8 desc[UR36][R172.64+0x19], R103 ;  /* 0x00001967ac00e986 */ /* 0x000ff4000c101124 */
[----:B--2---:R-:W-:-:S05]  /*8a80*/  @!P5 IMAD R97, R88, R150, RZ ;  /* 0x000000965861d224 */ /* 0x004fca00078e02ff */
[----:B------:R-:W-:Y:S01]  /*8a90*/  @!P5 STG.E.U8 desc[UR36][R12.64+0x20], R97 ;  /* 0x000020610c00d986 */ /* 0x000fe2000c101124 */
[----:B------:R-:W-:-:S13]  /*8aa0*/  ISETP.LT.OR P5, PT, R3, 0x22, !P4 ;  /* 0x000000220300780c */ /* 0x000fda00067a1670 */
[----:B------:R-:W-:-:S05]  /*8ab0*/  @!P5 IMAD R89, R89, R150, RZ ;  /* 0x000000965959d224 */ /* 0x000fca00078e02ff */
[----:B------:R1:W-:Y:S01]  /*8ac0*/  @!P5 STG.E.U8 desc[UR36][R12.64+0x21], R89 ;  /* 0x000021590c00d986 */ /* 0x0003e2000c101124 */
[----:B------:R-:W-:-:S13]  /*8ad0*/  ISETP.LT.OR P5, PT, R3, 0x21, !P3 ;  /* 0x000000210300780c */ /* 0x000fda0005fa1670 */
[----:B---3--:R-:W-:-:S05]  /*8ae0*/  @!P5 IMAD R99, R90, R150, RZ ;  /* 0x000000965a63d224 */ /* 0x008fca00078e02ff */
        /* <DEDUP_REMOVED lines=8> */
[----:B------:R-:W-:Y:S02]  /*8b70*/  ISETP.LT.OR P5, PT, R3, 0x2a, !P4 ;  /* 0x0000002a0300780c */ /* 0x000fe400067a1670 */
[----:B------:R-:W-:-:S11]  /*8b80*/  LOP3.LUT P4, RZ, R200, 0x200, RZ, 0xc0, !PT ;  /* 0x00000200c8ff7812 */ /* 0x000fd6000788c0ff */
        /* <DEDUP_REMOVED lines=9> */
[----:B0-----:R-:W-:Y:S02]  /*8c20*/  @!P5 IMAD R19, R80, R150, RZ ;  /* 0x000000965013d224 */ /* 0x001fe400078e02ff */
[----:B------:R-:W-:Y:S02]  /*8c30*/  @!P5 IMAD.MOV.U32 R88, RZ, RZ, R180 ;  /* 0x000000ffff58d224 */ /* 0x000fe400078e00b4 */
[----:B-1----:R-:W-:-:S05]  /*8c40*/  @!P5 IMAD.MOV.U32 R89, RZ, RZ, R181 ;  /* 0x000000ffff59d224 */ /* 0x002fca00078e00b5 */
[----:B------:R0:W-:Y:S01]  /*8c50*/  @!P5 STG.E.U8 desc[UR36][R88.64+0x20], R19 ;  /* 0x000020135800d986 */ /* 0x0001e2000c101124 */
[----:B------:R-:W-:-:S13]  /*8c60*/  ISETP.LT.OR P5, PT, R3, 0x22, !P2 ;  /* 0x000000220300780c */ /* 0x000fda00057a1670 */
[----:B------:R-:W-:Y:S02]  /*8c70*/  @!P5 IMAD R93, R81, R150, RZ ;  /* 0x00000096515dd224 */ /* 0x000fe400078e02ff */
[----:B------:R-:W-:Y:S02]  /*8c80*/  @!P5 IMAD.MOV.U32 R80, RZ, RZ, R180 ;  /* 0x000000ffff50d224 */ /* 0x000fe400078e00b4 */
[----:B------:R-:W-:-:S05]  /*8c90*/  @!P5 IMAD.MOV.U32 R81, RZ, RZ, R181 ;  /* 0x000000ffff51d224 */ /* 0x000fca00078e00b5 */
[----:B------:R1:W-:Y:S01]  /*8ca0*/  @!P5 STG.E.U8 desc[UR36][R80.64+0x21], R93 ;  /* 0x0000215d5000d986 */ /* 0x0003e2000c101124 */
[----:B------:R-:W-:-:S13]  /*8cb0*/  ISETP.LT.OR P5, PT, R3, 0x21, !P1 ;  /* 0x000000210300780c */ /* 0x000fda0004fa1670 */
[----:B------:R-:W-:Y:S01]  /*8cc0*/  @!P5 IADD3 R90, P6, R158, R180, RZ ;  /* 0x000000b49e5ad210 */ /* 0x000fe20007fde0ff */
[----:B--2---:R-:W-:-:S04]  /*8cd0*/  @!P5 IMAD R95, R82, R150, RZ ;  /* 0x00000096525fd224 */ /* 0x004fc800078e02ff */
[----:B------:R-:W-:-:S05]  /*8ce0*/  @!P5 IMAD.X R91, R181, 0x1, R155, P6 ;  /* 0x00000001b55bd824 */ /* 0x000fca00030e069b */
[----:B------:R2:W-:Y:S01]  /*8cf0*/  @!P5 STG.E.U8 desc[UR36][R90.64+0x20], R95 ;  /* 0x0000205f5a00d986 */ /* 0x0005e2000c101124 */
[----:B------:R-:W-:-:S13]  /*8d00*/  ISETP.LT.OR P5, PT, R3, 0x22, !P1 ;  /* 0x000000220300780c */ /* 0x000fda0004fa1670 */
[----:B0-----:R-:W-:Y:S01]  /*8d10*/  @!P5 IADD3 R88, P6, R158, R180, RZ ;  /* 0x000000b49e58d210 */ /* 0x001fe20007fde0ff */
[----:B------:R-:W-:-:S04]  /*8d20*/  @!P5 IMAD R19, R83, R150, RZ ;  /* 0x000000965313d224 */ /* 0x000fc800078e02ff */
[----:B------:R-:W-:-:S05]  /*8d30*/  @!P5 IMAD.X R89, R181, 0x1, R155, P6 ;  /* 0x00000001b559d824 */ /* 0x000fca00030e069b */
[----:B------:R-:W-:Y:S01]  /*8d40*/  @!P5 STG.E.U8 desc[UR36][R88.64+0x21], R19 ;  /* 0x000021135800d986 */ /* 0x000fe2000c101124 */
[----:B------:R-:W-:-:S13]  /*8d50*/  ISETP.LT.OR P5, PT, R3, 0x29, !P2 ;  /* 0x000000290300780c */ /* 0x000fda00057a1670 */
[----:B-1----:R-:W-:Y:S02]  /*8d60*/  @!P5 IMAD R93, R84, R150, RZ ;  /* 0x00000096545dd224 */ /* 0x002fe400078e02ff */
[----:B------:R-:W-:Y:S02]  /*8d70*/  @!P5 IMAD.MOV.U32 R80, RZ, RZ, R180 ;  /* 0x000000ffff50d224 */ /* 0x000fe400078e00b4 */
[----:B------:R-:W-:-:S05]  /*8d80*/  @!P5 IMAD.MOV.U32 R81, RZ, RZ, R181 ;  /* 0x000000ffff51d224 */ /* 0x000fca00078e00b5 */
[----:B------:R0:W-:Y:S01]  /*8d90*/  @!P5 STG.E.U8 desc[UR36][R80.64+0x28], R93 ;  /* 0x0000285d5000d986 */ /* 0x0001e2000c101124 */
[----:B------:R-:W-:-:S13]  /*8da0*/  ISETP.LT.OR P5, PT, R3, 0x2a, !P2 ;  /* 0x0000002a0300780c */ /* 0x000fda00057a1670 */
[----:B--2---:R-:W-:Y:S02]  /*8db0*/  @!P5 IMAD R91, R85, R150, RZ ;  /* 0x00000096555bd224 */ /* 0x004fe400078e02ff */
        /* <DEDUP_REMOVED lines=13> */
[----:B------:R-:W-:-:S04]  /*8e90*/  LOP3.LUT P6, RZ, R200, 0x40, RZ, 0xc0, !PT ;  /* 0x00000040c8ff7812 */ /* 0x000fc800078cc0ff */
[----:B------:R-:W-:Y:S01]  /*8ea0*/  @!P5 STG.E.U8 desc[UR36][R84.64+0x29], R87 ;  /* 0x000029575400d986 */ /* 0x000fe2000c101124 */
[----:B------:R-:W-:-:S08]  /*8eb0*/  ISETP.LT.OR P5, PT, R3, 0x21, !P0 ;  /* 0x000000210300780c */ /* 0x000fd000047a1670 */
[----:B------:R-:W-:-:S05]  /*8ec0*/  @!P6 IMAD R79, R79, R150, RZ ;  /* 0x000000964f4fe224 */ /* 0x000fca00078e02ff */
[----:B------:R-:W-:-:S05]  /*8ed0*/  @!P5 IMAD R81, R72, R150, RZ ;  /* 0x000000964851d224 */ /* 0x000fca00078e02ff */
[----:B------:R-:W-:Y:S01]  /*8ee0*/  @!P5 STG.E.U8 desc[UR36][R104.64+0x20], R81 ;  /* 0x000020516800d986 */ /* 0x000fe2000c101124 */
[----:B------:R-:W-:-:S13]  /*8ef0*/  ISETP.LT.OR P5, PT, R3, 0x22, !P0 ;  /* 0x000000220300780c */ /* 0x000fda00047a1670 */
[----:B------:R-:W-:-:S05]  /*8f00*/  @!P5 IMAD R73, R73, R150, RZ ;  /* 0x000000964949d224 */ /* 0x000fca00078e02ff */
[----:B------:R0:W-:Y:S01]  /*8f10*/  @!P5 STG.E.U8 desc[UR36][R104.64+0x21], R73 ;  /* 0x000021496800d986 */ /* 0x0001e2000c101124 */
[----:B------:R-:W-:-:S03]  /*8f20*/  LOP3.LUT P5, RZ, R200, 0x100, RZ, 0xc0, !PT ;  /* 0x00000100c8ff7812 */ /* 0x000fc600078ac0ff */
[----:B------:R1:W-:Y:S01]  /*8f30*/  @!P4 STG.E.U8 desc[UR36][R170.64+0x20], R19 ;  /* 0x00002013aa00c986 */ /* 0x0003e2000c101124 */
[----:B------:R-:W-:-:S09]  /*8f40*/  ISETP.NE.AND P4, PT, R92, RZ, PT ;  /* 0x000000ff5c00720c */ /* 0x000fd20003f85270 */
        /* <DEDUP_REMOVED lines=8> */
[----:B------:R-:W-:-:S13]  /*8fd0*/  LOP3.LUT P5, RZ, R200, 0x80, RZ, 0xc0, !PT ;  /* 0x00000080c8ff7812 */ /* 0x000fda00078ac0ff */
[----:B0-----:R-:W-:-:S05]  /*8fe0*/  @!P5 IMAD R73, R78, R150, RZ ;  /* 0x000000964e49d224 */ /* 0x001fca00078e02ff */
[----:B------:R-:W-:Y:S01]  /*8ff0*/  @!P5 STG.E.U8 desc[UR36][R166.64+0x28], R73 ;  /* 0x00002849a600d986 */ /* 0x000fe2000c101124 */
[----:B------:R-:W-:-:S03]  /*9000*/  ISETP.LT.OR P5, PT, R3, 0x31, !P4 ;  /* 0x000000310300780c */ /* 0x000fc600067a1670 */
[----:B------:R-:W-:Y:S10]  /*9010*/  @!P6 STG.E.U8 desc[UR36][R164.64+0x29], R79 ;  /* 0x0000294fa400e986 */ /* 0x000ff4000c101124 */
[----:B-1----:R-:W-:-:S05]  /*9020*/  @!P5 IMAD R19, R64, R150, RZ ;  /* 0x000000964013d224 */ /* 0x002fca00078e02ff */
[----:B------:R0:W-:Y:S01]  /*9030*/  @!P5 STG.E.U8 desc[UR36][R12.64+0x30], R19 ;  /* 0x000030130c00d986 */ /* 0x0001e2000c101124 */
[----:B------:R-:W-:-:S13]  /*9040*/  ISETP.LT.OR P5, PT, R3, 0x32, !P4 ;  /* 0x000000320300780c */ /* 0x000fda00067a1670 */
[----:B------:R-:W-:-:S05]  /*9050*/  @!P5 IMAD R65, R65, R150, RZ ;  /* 0x000000964141d224 */ /* 0x000fca00078e02ff */
[----:B------:R1:W-:Y:S01]  /*9060*/  @!P5 STG.E.U8 desc[UR36][R12.64+0x31], R65 ;  /* 0x000031410c00d986 */ /* 0x0003e2000c101124 */
[----:B------:R-:W-:-:S13]  /*9070*/  ISETP.LT.OR P5, PT, R3, 0x31, !P3 ;  /* 0x000000310300780c */ /* 0x000fda0005fa1670 */
[----:B--2---:R-:W-:-:S05]  /*9080*/  @!P5 IMAD R75, R66, R150, RZ ;  /* 0x00000096424bd224 */ /* 0x004fca00078e02ff */
        /* <DEDUP_REMOVED lines=82> */
[----:B------:R0:W-:Y:S01]  /*95b0*/  @!P6 STG.E.U8 desc[UR36][R14.64+0x39], R55 ;  /* 0x000039370e00e986 */ /* 0x0001e2000c101124 */
[----:B------:R-:W-:-:S09]  /*95c0*/  LOP3.LUT P6, RZ, R200, 0x20, RZ, 0xc0, !PT ;  /* 0x00000020c8ff7812 */ /* 0x000fd200078cc0ff */
[----:B-1----:R-:W-:-:S04]  /*95d0*/  @!P5 IMAD R19, R40, R150, RZ ;  /* 0x000000962813d224 */ /* 0x002fc800078e02ff */
[----:B------:R-:W-:Y:S01]  /*95e0*/  @!P6 IMAD R31, R31, R150, RZ ;  /* 0x000000961f1fe224 */ /* 0x000fe200078e02ff */
[----:B------:R1:W-:Y:S01]  /*95f0*/  @!P5 STG.E.U8 desc[UR36][R12.64+0x40], R19 ;  /* 0x000040130c00d986 */ /* 0x0003e2000c101124 */
[----:B------:R-:W-:-:S13]  /*9600*/  ISETP.LT.OR P5, PT, R3, 0x42, !P4 ;  /* 0x000000420300780c */ /* 0x000fda00067a1670 */
[----:B------:R-:W-:-:S05]  /*9610*/  @!P5 IMAD R41, R41, R150, RZ ;  /* 0x000000962929d224 */ /* 0x000fca00078e02ff */
[----:B------:R-:W-:Y:S01]  /*9620*/  @!P5 STG.E.U8 desc[UR36][R12.64+0x41], R41 ;  /* 0x000041290c00d986 */ /* 0x000fe2000c101124 */
[----:B------:R-:W-:-:S13]  /*9630*/  ISETP.LT.OR P5, PT, R3, 0x41, !P3 ;  /* 0x000000410300780c */ /* 0x000fda0005fa1670 */
[----:B--2---:R-:W-:-:S05]  /*9640*/  @!P5 IMAD R51, R42, R150, RZ ;  /* 0x000000962a33d224 */ /* 0x004fca00078e02ff */
[----:B------:R-:W-:Y:S01]  /*9650*/  @!P5 STG.E.U8 desc[UR36][R178.64+0x40], R51 ;  /* 0x00004033b200d986 */ /* 0x000fe2000c101124 */
[----:B------:R-:W-:-:S13]  /*9660*/  ISETP.LT.OR P5, PT, R3, 0x42, !P3 ;  /* 0x000000420300780c */ /* 0x000fda0005fa1670 */
[----:B------:R-:W-:-:S05]  /*9670*/  @!P5 IMAD R43, R43, R150, RZ ;  /* 0x000000962b2bd224 */ /* 0x000fca00078e02ff */
[----:B------:R-:W-:Y:S01]  /*9680*/  @!P5 STG.E.U8 desc[UR36][R178.64+0x41], R43 ;  /* 0x0000412bb200d986 */ /* 0x000fe2000c101124 */
[C---:B------:R-:W-:Y:S02]  /*9690*/  ISETP.LT.OR P5, PT, R3.reuse, 0x49, !P4 ;  /* 0x000000490300780c */ /* 0x040fe400067a1670 */
[----:B------:R-:W-:-:S11]  /*96a0*/  ISETP.LT.OR P4, PT, R3, 0x4a, !P4 ;  /* 0x0000004a0300780c */ /* 0x000fd60006781670 */
[-C--:B0-----:R-:W-:Y:S02]  /*96b0*/  @!P5 IMAD R15, R44, R150.reuse, RZ ;  /* 0x000000962c0fd224 */ /* 0x081fe400078e02ff */
[----:B------:R-:W-:-:S03]  /*96c0*/  @!P4 IMAD R45, R45, R150, RZ ;  /* 0x000000962d2dc224 */ /* 0x000fc600078e02ff */
[----:B------:R-:W-:Y:S01]  /*96d0*/  @!P5 STG.E.U8 desc[UR36][R12.64+0x48], R15 ;  /* 0x0000480f0c00d986 */ /* 0x000fe2000c101124 */
[----:B------:R-:W-:-:S03]  /*96e0*/  LOP3.LUT P5, RZ, R200, 0x400, RZ, 0xc0, !PT ;  /* 0x00000400c8ff7812 */ /* 0x000fc600078ac0ff */
[----:B------:R0:W-:Y:S01]  /*96f0*/  @!P4 STG.E.U8 desc[UR36][R12.64+0x49], R45 ;  /* 0x0000492d0c00c986 */ /* 0x0001e2000c101124 */
[C---:B------:R-:W-:Y:S02]  /*9700*/  ISETP.LT.OR P4, PT, R3.reuse, 0x49, !P3 ;  /* 0x000000490300780c */ /* 0x040fe40005f81670 */
[----:B------:R-:W-:-:S11]  /*9710*/  ISETP.LT.OR P3, PT, R3, 0x4a, !P3 ;  /* 0x0000004a0300780c */ /* 0x000fd60005f61670 */
[-C--:B-1----:R-:W-:Y:S02]  /*9720*/  @!P4 IMAD R19, R46, R150.reuse, RZ ;  /* 0x000000962e13c224 */ /* 0x082fe400078e02ff */
[----:B------:R-:W-:-:S03]  /*9730*/  @!P3 IMAD R47, R47, R150, RZ ;  /* 0x000000962f2fb224 */ /* 0x000fc600078e02ff */
[----:B------:R-:W-:Y:S04]  /*9740*/  @!P4 STG.E.U8 desc[UR36][R178.64+0x48], R19 ;  /* 0x00004813b200c986 */ /* 0x000fe8000c101124 */
[----:B------:R-:W-:Y:S01]  /*9750*/  @!P3 STG.E.U8 desc[UR36][R178.64+0x49], R47 ;  /* 0x0000492fb200b986 */ /* 0x000fe2000c101124 */
[----:B------:R-:W-:-:S13]  /*9760*/  ISETP.LT.OR P3, PT, R3, 0x41, !P2 ;  /* 0x000000410300780c */ /* 0x000fda0005761670 */
[----:B------:R-:W-:Y:S02]  /*9770*/  @!P3 IMAD R21, R32, R150, RZ ;  /* 0x000000962015b224 */ /* 0x000fe400078e02ff */
[----:B0-----:R-:W-:Y:S02]  /*9780*/  @!P3 IMAD.MOV.U32 R12, RZ, RZ, R180 ;  /* 0x000000ffff0cb224 */ /* 0x001fe400078e00b4 */
        /* <DEDUP_REMOVED lines=11> */
[----:B------:R-:W-:Y:S01]  /*9840*/  @!P3 STG.E.U8 desc[UR36][R14.64+0x40], R19 ;  /* 0x000040130e00b986 */ /* 0x000fe2000c101124 */
[----:B------:R-:W-:-:S13]  /*9850*/  ISETP.LT.OR P3, PT, R3, 0x42, !P1 ;  /* 0x000000420300780c */ /* 0x000fda0004f61670 */
[----:B------:R-:W-:Y:S01]  /*9860*/  @!P3 IADD3 R20, P4, R158, R180, RZ ;  /* 0x000000b49e14b210 */ /* 0x000fe20007f9e0ff */
[----:B------:R-:W-:-:S04]  /*9870*/  @!P3 IMAD R35, R35, R150, RZ ;  /* 0x000000962323b224 */ /* 0x000fc800078e02ff */
[----:B------:R-:W-:Y:S01]  /*9880*/  @!P3 IMAD.X R21, R181, 0x1, R155, P4 ;  /* 0x00000001b515b824 */ /* 0x000fe200020e069b */
[----:B------:R-:W-:-:S04]  /*9890*/  LOP3.LUT P4, RZ, R200, 0x8000, RZ, 0xc0, !PT ;  /* 0x00008000c8ff7812 */ /* 0x000fc8000788c0ff */
[----:B------:R-:W-:Y:S01]  /*98a0*/  @!P3 STG.E.U8 desc[UR36][R20.64+0x41], R35 ;  /* 0x000041231400b986 */ /* 0x000fe2000c101124 */
[C---:B------:R-:W-:Y:S02]  /*98b0*/  ISETP.LT.OR P3, PT, R3.reuse, 0x49, !P2 ;  /* 0x000000490300780c */ /* 0x040fe40005761670 */
[----:B------:R-:W-:-:S06]  /*98c0*/  ISETP.LT.OR P2, PT, R3, 0x4a, !P2 ;  /* 0x0000004a0300780c */ /* 0x000fcc0005741670 */
[----:B------:R-:W-:-:S05]  /*98d0*/  @!P4 IMAD R27, R27, R150, RZ ;  /* 0x000000961b1bc224 */ /* 0x000fca00078e02ff */
[-C--:B0-----:R-:W-:Y:S02]  /*98e0*/  @!P3 IMAD R33, R36, R150.reuse, RZ ;  /* 0x000000962421b224 */ /* 0x081fe400078e02ff */
[----:B------:R-:W-:Y:S02]  /*98f0*/  @!P3 IMAD.MOV.U32 R12, RZ, RZ, R180 ;  /* 0x000000ffff0cb224 */ /* 0x000fe400078e00b4 */
[----:B------:R-:W-:Y:S02]  /*9900*/  @!P3 IMAD.MOV.U32 R13, RZ, RZ, R181 ;  /* 0x000000ffff0db224 */ /* 0x000fe400078e00b5 */
[----:B------:R-:W-:-:S03]  /*9910*/  @!P2 IMAD R37, R37, R150, RZ ;  /* 0x000000962525a224 */ /* 0x000fc600078e02ff */
[----:B------:R0:W-:Y:S02]  /*9920*/  @!P3 STG.E.U8 desc[UR36][R12.64+0x48], R33 ;  /* 0x000048210c00b986 */ /* 0x0001e4000c101124 */
[----:B0-----:R-:W-:Y:S02]  /*9930*/  @!P2 IMAD.MOV.U32 R12, RZ, RZ, R180 ;  /* 0x000000ffff0ca224 */ /* 0x001fe400078e00b4 */
[----:B------:R-:W-:-:S05]  /*9940*/  @!P2 IMAD.MOV.U32 R13, RZ, RZ, R181 ;  /* 0x000000ffff0da224 */ /* 0x000fca00078e00b5 */
[----:B------:R-:W-:Y:S01]  /*9950*/  @!P2 STG.E.U8 desc[UR36][R12.64+0x49], R37 ;  /* 0x000049250c00a986 */ /* 0x000fe2000c101124 */
[C---:B------:R-:W-:Y:S02]  /*9960*/  ISETP.LT.OR P2, PT, R3.reuse, 0x49, !P1 ;  /* 0x000000490300780c */ /* 0x040fe40004f41670 */
[----:B------:R-:W-:-:S11]  /*9970*/  ISETP.LT.OR P1, PT, R3, 0x4a, !P1 ;  /* 0x0000004a0300780c */ /* 0x000fd60004f21670 */
[----:B------:R-:W-:Y:S01]  /*9980*/  @!P2 IADD3 R14, P3, R158, R180, RZ ;  /* 0x000000b49e0ea210 */ /* 0x000fe20007f7e0ff */
[-C--:B------:R-:W-:Y:S02]  /*9990*/  @!P2 IMAD R19, R38, R150.reuse, RZ ;  /* 0x000000962613a224 */ /* 0x080fe400078e02ff */
[----:B------:R-:W-:Y:S02]  /*99a0*/  @!P1 IMAD R39, R39, R150, RZ ;  /* 0x0000009627279224 */ /* 0x000fe400078e02ff */
[----:B------:R-:W-:Y:S01]  /*99b0*/  @!P2 IMAD.X R15, R181, 0x1, R155, P3 ;  /* 0x00000001b50fa824 */ /* 0x000fe200018e069b */
[----:B------:R-:W-:-:S04]  /*99c0*/  LOP3.LUT P3, RZ, R200, 0x10000, RZ, 0xc0, !PT ;  /* 0x00010000c8ff7812 */ /* 0x000fc8000786c0ff */
[----:B------:R0:W-:Y:S01]  /*99d0*/  @!P2 STG.E.U8 desc[UR36][R14.64+0x48], R19 ;  /* 0x000048130e00a986 */ /* 0x0001e2000c101124 */
[----:B------:R-:W-:-:S05]  /*99e0*/  @!P1 IADD3 R180, P2, R158, R180, RZ ;  /* 0x000000b49eb49210 */ /* 0x000fca0007f5e0ff */
[----:B------:R-:W-:-:S05]  /*99f0*/  @!P1 IMAD.X R181, R181, 0x1, R155, P2 ;  /* 0x00000001b5b59824 */ /* 0x000fca00010e069b */
[----:B------:R1:W-:Y:S01]  /*9a00*/  @!P1 STG.E.U8 desc[UR36][R180.64+0x49], R39 ;  /* 0x00004927b4009986 */ /* 0x0003e2000c101124 */
[----:B------:R-:W-:Y:S01]  /*9a10*/  ISETP.LT.OR P1, PT, R3, 0x41, !P0 ;  /* 0x000000410300780c */ /* 0x000fe20004721670 */
[----:B0-----:R-:W-:-:S12]  /*9a20*/  @!P5 IMAD R19, R30, R150, RZ ;  /* 0x000000961e13d224 */ /* 0x001fd800078e02ff */
[----:B------:R-:W-:-:S05]  /*9a30*/  @!P1 IMAD R13, R24, R150, RZ ;  /* 0x00000096180d9224 */ /* 0x000fca00078e02ff */
[----:B------:R1:W-:Y:S01]  /*9a40*/  @!P1 STG.E.U8 desc[UR36][R104.64+0x40], R13 ;  /* 0x0000400d68009986 */ /* 0x0003e2000c101124 */
[----:B------:R-:W-:-:S13]  /*9a50*/  ISETP.LT.OR P1, PT, R3, 0x42, !P0 ;  /* 0x000000420300780c */ /* 0x000fda0004721670 */
[----:B------:R-:W-:-:S05]  /*9a60*/  @!P1 IMAD R25, R25, R150, RZ ;  /* 0x0000009619199224 */ /* 0x000fca00078e02ff */
[----:B------:R1:W-:Y:S01]  /*9a70*/  @!P1 STG.E.U8 desc[UR36][R104.64+0x41], R25 ;  /* 0x0000411968009986 */ /* 0x0003e2000c101124 */
[C---:B------:R-:W-:Y:S02]  /*9a80*/  ISETP.LT.OR P1, PT, R3.reuse, 0x49, !P0 ;  /* 0x000000490300780c */ /* 0x040fe40004721670 */
[----:B------:R-:W-:Y:S01]  /*9a90*/  ISETP.LT.OR P0, PT, R3, 0x4a, !P0 ;  /* 0x0000004a0300780c */ /* 0x000fe20004701670 */
[----:B------:R-:W-:-:S05]  /*9aa0*/  @!P3 IMAD R3, R26, R150, RZ ;  /* 0x000000961a03b224 */ /* 0x000fca00078e02ff */
[----:B------:R1:W-:Y:S04]  /*9ab0*/  @!P3 STG.E.U8 desc[UR36][R4.64+0x40], R3 ;  /* 0x000040030400b986 */ /* 0x0003e8000c101124 */
[----:B------:R1:W-:Y:S01]  /*9ac0*/  @!P4 STG.E.U8 desc[UR36][R10.64+0x41], R27 ;  /* 0x0000411b0a00c986 */ /* 0x0003e2000c101124 */
[-C--:B------:R-:W-:Y:S02]  /*9ad0*/  @!P1 IMAD R15, R28, R150.reuse, RZ ;  /* 0x000000961c0f9224 */ /* 0x080fe400078e02ff */
[----:B------:R-:W-:-:S03]  /*9ae0*/  @!P0 IMAD R29, R29, R150, RZ ;  /* 0x000000961d1d8224 */ /* 0x000fc600078e02ff */
[----:B------:R1:W-:Y:S04]  /*9af0*/  @!P1 STG.E.U8 desc[UR36][R104.64+0x48], R15 ;  /* 0x0000480f68009986 */ /* 0x0003e8000c101124 */
[----:B------:R1:W-:Y:S04]  /*9b00*/  @!P0 STG.E.U8 desc[UR36][R104.64+0x49], R29 ;  /* 0x0000491d68008986 */ /* 0x0003e8000c101124 */
[----:B------:R1:W-:Y:S04]  /*9b10*/  @!P5 STG.E.U8 desc[UR36][R8.64+0x48], R19 ;  /* 0x000048130800d986 */ /* 0x0003e8000c101124 */
[----:B------:R1:W-:Y:S02]  /*9b20*/  @!P6 STG.E.U8 desc[UR36][R6.64+0x49], R31 ;  /* 0x0000491f0600e986 */ /* 0x0003e4000c101124 */
.L_x_58:
[----:B------:R-:W-:Y:S05]  /*9b30*/  BSYNC B0 ;  /* 0x0000000000007941 */ /* 0x000fea0003800000 */
.L_x_34:
[----:B------:R-:W-:Y:S01]  /*9b40*/  ULDC UR4, c[0x0][0xc] ;  /* 0x0000030000047ab9 */ /* 0x000fe20000000800 */
[----:B------:R-:W-:Y:S01]  /*9b50*/  ULDC UR5, c[0x0][0x10] ;  /* 0x0000040000057ab9 */ /* 0x000fe20000000800 */
[----:B-1----:R-:W1:Y:S01]  /*9b60*/  LDC R3, c[0x0][0x14] ;  /* 0x00000500ff037b82 */ /* 0x002e620000000800 */
[----:B------:R-:W-:Y:S01]  /*9b70*/  UIMAD.WIDE.U32 UR4, UR4, UR5, URZ ;  /* 0x00000005040472a5 */ /* 0x000fe2000f8e003f */
[----:B------:R-:W-:Y:S02]  /*9b80*/  IMAD.MOV.U32 R151, RZ, RZ, -0x1 ;  /* 0xffffffffff977424 */ /* 0x000fe400078e00ff */
[----:B0-----:R-:W-:-:S03]  /*9b90*/  IMAD.MOV.U32 R19, RZ, RZ, -0x1 ;  /* 0xffffffffff137424 */ /* 0x001fc600078e00ff */
[----:B-1----:R-:W-:-:S04]  /*9ba0*/  IMAD.WIDE.U32 R16, R3, UR4, R16 ;  /* 0x0000000403107c25 */ /* 0x002fc8000f8e0010 */
[----:B------:R-:W-:Y:S01]  /*9bb0*/  IMAD R3, R3, UR5, RZ ;  /* 0x0000000503037c24 */ /* 0x000fe2000f8e02ff */
[----:B------:R-:W-:Y:S02]  /*9bc0*/  ULDC.64 UR4, c[0x0][0x650] ;  /* 0x0001940000047ab9 */ /* 0x000fe40000000a00 */
[----:B------:R-:W-:Y:S01]  /*9bd0*/  ISETP.GE.U32.AND P0, PT, R16, UR4, PT ;  /* 0x0000000410007c0c */ /* 0x000fe2000bf06070 */
[--C-:B------:R-:W-:Y:S01]  /*9be0*/  IMAD.IADD R17, R17, 0x1, R3.reuse ;  /* 0x0000000111117824 */ /* 0x100fe200078e0203 */
[----:B------:R-:W-:-:S04]  /*9bf0*/  PRMT R3, RZ, 0x7610, R3 ;  /* 0x00007610ff037816 */ /* 0x000fc80000000003 */
[----:B------:R-:W-:-:S13]  /*9c00*/  ISETP.GE.U32.AND.EX P0, PT, R17, UR5, PT, P0 ;  /* 0x0000000511007c0c */ /* 0x000fda000bf06100 */
[----:B------:R-:W-:Y:S05]  /*9c10*/  @P0 BRA `(.L_x_59) ;  /* 0x0000000400640947 */ /* 0x000fea0003800000 */
[----:B------:R-:W0:Y:S01]  /*9c20*/  S2R R12, SR_CTAID.X ;  /* 0x00000000000c7919 */ /* 0x000e220000002500 */
[----:B------:R-:W1:Y:S01]  /*9c30*/  LDC.64 R10, c[0x0][0x628] ;  /* 0x00018a00ff0a7b82 */ /* 0x000e620000000a00 */
[----:B------:R-:W-:Y:S01]  /*9c40*/  ULDC UR4, c[0x0][0x150] ;  /* 0x0000540000047ab9 */ /* 0x000fe20000000800 */
[----:B------:R-:W-:Y:S01]  /*9c50*/  IMAD.MOV.U32 R8, RZ, RZ, R16 ;  /* 0x000000ffff087224 */ /* 0x000fe200078e0010 */
[----:B------:R-:W2:Y:S01]  /*9c60*/  S2R R24, SR_CTAID.Y ;  /* 0x0000000000187919 */ /* 0x000ea20000002600 */
[----:B------:R-:W-:-:S04]  /*9c70*/  IMAD.MOV.U32 R9, RZ, RZ, R17 ;  /* 0x000000ffff097224 */ /* 0x000fc800078e0011 */
[----:B------:R-:W3:Y:S08]  /*9c80*/  LDC R21, c[0x0][0x144] ;  /* 0x00005100ff157b82 */ /* 0x000ef00000000800 */
[----:B------:R-:W4:Y:S08]  /*9c90*/  LDC R0, c[0x0][0x630] ;  /* 0x00018c00ff007b82 */ /* 0x000f300000000800 */
[----:B------:R-:W2:Y:S01]  /*9ca0*/  LDC.64 R14, c[0x0][0x620] ;  /* 0x00018800ff0e7b82 */ /* 0x000ea20000000a00 */
[----:B-1----:R-:W-:-:S04]  /*9cb0*/  ISETP.NE.U32.AND P0, PT, R10, RZ, PT ;  /* 0x000000ff0a00720c */ /* 0x002fc80003f05070 */
[----:B------:R-:W-:Y:S02]  /*9cc0*/  ISETP.NE.AND.EX P0, PT, R11, RZ, PT, P0 ;  /* 0x000000ff0b00720c */ /* 0x000fe40003f05300 */
[----:B0-----:R-:W-:-:S05]  /*9cd0*/  I2FP.F32.U32 R3, R12 ;  /* 0x0000000c00037245 */ /* 0x001fca0000201000 */
[----:B------:R-:W-:-:S04]  /*9ce0*/  FMUL R3, R3, UR4 ;  /* 0x0000000403037c20 */ /* 0x000fc80008400000 */
[----:B------:R0:W1:Y:S02]  /*9cf0*/  F2I.U32.TRUNC.NTZ R20, R3 ;  /* 0x0000000300147305 */ /* 0x000064000020f000 */
[----:B---34-:R-:W-:Y:S05]  /*9d00*/  @!P0 BRA `(.L_x_60) ;  /* 0x0000000000288947 */ /* 0x018fea0003800000 */
[----:B0-----:R-:W0:Y:S02]  /*9d10*/  LDC R3, c[0x0][0x634] ;  /* 0x00018d00ff037b82 */ /* 0x001e240000000800 */
        /* <DEDUP_REMOVED lines=9> */
.L_x_60:
[----:B------:R-:W3:Y:S01]  /*9db0*/  LDC.64 R28, c[0x0][0x640] ;  /* 0x00019000ff1c7b82 */ /* 0x000ee20000000a00 */
[-CC-:B------:R-:W-:Y:S01]  /*9dc0*/  SHF.R.U64 R19, R8, R0.reuse, R9.reuse ;  /* 0x0000000008137219 */ /* 0x180fe20000001209 */
[----:B-1----:R-:W-:Y:S01]  /*9dd0*/  IMAD.MOV R20, RZ, RZ, -R20 ;  /* 0x000000ffff147224 */ /* 0x002fe200078e0a14 */
[----:B------:R-:W-:Y:S01]  /*9de0*/  SHF.R.U32.HI R0, RZ, R0, R9 ;  /* 0x00000000ff007219 */ /* 0x000fe20000011609 */
[----:B------:R-:W-:Y:S01]  /*9df0*/  ULDC UR4, c[0x0][0x154] ;  /* 0x0000550000047ab9 */ /* 0x000fe20000000800 */
[----:B0-----:R-:W-:Y:S01]  /*9e00*/  IADD3 R3, P0, RZ, -R19, RZ ;  /* 0x80000013ff037210 */ /* 0x001fe20007f1e0ff */
[----:B------:R-:W-:Y:S02]  /*9e10*/  IMAD R21, R21, R20, R12 ;  /* 0x0000001415157224 */ /* 0x000fe400078e020c */
[----:B------:R-:W0:Y:S01]  /*9e20*/  LDC R6, c[0x0][0x618] ;  /* 0x00018600ff067b82 */ /* 0x000e220000000800 */
[----:B------:R-:W-:Y:S02]  /*9e30*/  IMAD.MOV.U32 R7, RZ, RZ, 0x1 ;  /* 0x00000001ff077424 */ /* 0x000fe400078e00ff */
[----:B------:R-:W-:-:S04]  /*9e40*/  IMAD.X R5, RZ, RZ, ~R0, P0 ;  /* 0x000000ffff057224 */ /* 0x000fc800000e0e00 */
[-C--:B--2---:R-:W-:Y:S01]  /*9e50*/  IMAD R0, R5, R14.reuse, RZ ;  /* 0x0000000e05007224 */ /* 0x084fe200078e02ff */
[----:B------:R-:W1:Y:S01]  /*9e60*/  LDC R8, c[0x0][0x608] ;  /* 0x00018200ff087b82 */ /* 0x000e620000000800 */
[----:B------:R-:W-:-:S04]  /*9e70*/  IMAD.WIDE.U32 R4, R3, R14, R16 ;  /* 0x0000000e03047225 */ /* 0x000fc800078e0010 */
[----:B------:R-:W-:Y:S01]  /*9e80*/  IMAD R3, R3, R15, R0 ;  /* 0x0000000f03037224 */ /* 0x000fe200078e0200 */
[----:B------:R-:W-:Y:S02]  /*9e90*/  I2FP.F32.U32 R0, R24 ;  /* 0x0000001800007245 */ /* 0x000fe40000201000 */
[----:B------:R-:W2:Y:S01]  /*9ea0*/  LDC R26, c[0x0][0x658] ;  /* 0x00019600ff1a7b82 */ /* 0x000ea20000000800 */
[----:B------:R-:W-:Y:S01]  /*9eb0*/  IMAD.IADD R3, R5, 0x1, R3 ;  /* 0x0000000105037824 */ /* 0x000fe200078e0203 */
[----:B---3--:R-:W-:Y:S01]  /*9ec0*/  ISETP.NE.U32.AND P0, PT, R28, RZ, PT ;  /* 0x000000ff1c00720c */ /* 0x008fe20003f05070 */
[----:B------:R-:W-:Y:S01]  /*9ed0*/  FMUL R0, R0, UR4 ;  /* 0x0000000400007c20 */ /* 0x000fe20008400000 */
[----:B------:R-:W-:Y:S02]  /*9ee0*/  IMAD.MOV.U32 R5, RZ, RZ, -0x1 ;  /* 0xffffffffff057424 */ /* 0x000fe400078e00ff */
[----:B------:R-:W-:Y:S01]  /*9ef0*/  ISETP.NE.AND.EX P0, PT, R29, RZ, PT, P0 ;  /* 0x000000ff1d00720c */ /* 0x000fe20003f05300 */
[----:B------:R3:W4:Y:S01]  /*9f00*/  F2I.U32.TRUNC.NTZ R13, R0 ;  /* 0x00000000000d7305 */ /* 0x000722000020f000 */
[----:B------:R-:W3:Y:S01]  /*9f10*/  LDC R15, c[0x0][0x148] ;  /* 0x00005200ff0f7b82 */ /* 0x000ee20000000800 */
[----:B0-----:R-:W-:-:S02]  /*9f20*/  SHF.R.U64 R12, R4, R6, R3 ;  /* 0x00000006040c7219 */ /* 0x001fc40000001203 */
[----:B------:R-:W-:-:S05]  /*9f30*/  SHF.R.U32.HI R3, RZ, R6, R3 ;  /* 0x00000006ff037219 */ /* 0x000fca0000011603 */
[----:B------:R-:W0:Y:S01]  /*9f40*/  LDC R20, c[0x0][0x600] ;  /* 0x00018000ff147b82 */ /* 0x000e220000000800 */
[-CC-:B-1----:R-:W-:Y:S02]  /*9f50*/  SHF.R.U64 R10, R12, R8.reuse, R3.reuse ;  /* 0x000000080c0a7219 */ /* 0x182fe40000001203 */
[----:B------:R-:W-:-:S05]  /*9f60*/  SHF.R.U32.HI R3, RZ, R8, R3 ;  /* 0x00000008ff037219 */ /* 0x000fca0000011603 */
[----:B------:R-:W1:Y:S01]  /*9f70*/  LDC R27, c[0x0][0x648] ;  /* 0x00019200ff1b7b82 */ /* 0x000e620000000800 */
[-C--:B--2---:R-:W-:Y:S02]  /*9f80*/  SHF.L.U32 R4, R5, R26.reuse, RZ ;  /* 0x0000001a05047219 */ /* 0x084fe400000006ff */
[-CC-:B------:R-:W-:Y:S02]  /*9f90*/  SHF.R.U64 R14, R10, R26.reuse, R3.reuse ;  /* 0x0000001a0a0e7219 */ /* 0x180fe40000001203 */
[----:B------:R-:W-:Y:S02]  /*9fa0*/  SHF.R.U32.HI R5, RZ, R26, R3 ;  /* 0x0000001aff057219 */ /* 0x000fe40000011603 */
[----:B------:R-:W-:Y:S01]  /*9fb0*/  LOP3.LUT R25, RZ, R4, RZ, 0x33, !PT ;  /* 0x00000004ff197212 */ /* 0x000fe200078e33ff */
[----:B------:R-:W2:Y:S01]  /*9fc0*/  LDC R30, c[0x0][0x638] ;  /* 0x00018e00ff1e7b82 */ /* 0x000ea20000000800 */
[----:B------:R-:W-:Y:S01]  /*9fd0*/  SHF.L.U32 R26, R7, R26, RZ ;  /* 0x0000001a071a7219 */ /* 0x000fe200000006ff */
[----:B------:R-:W-:-:S06]  /*9fe0*/  IMAD.MOV.U32 R4, RZ, RZ, R14 ;  /* 0x000000ffff047224 */ /* 0x000fcc00078e000e */
[----:B------:R-:W0:Y:S01]  /*9ff0*/  LDC R31, c[0x0][0x610] ;  /* 0x00018400ff1f7b82 */ /* 0x000e220000000800 */
[----:B----4-:R-:W-:Y:S05]  /*a000*/  @!P0 BRA `(.L_x_61) ;  /* 0x0000000000288947 */ /* 0x010fea0003800000 */
        /* <DEDUP_REMOVED lines=10> */
.L_x_61:
[----:B------:R-:W-:Y:S01]  /*a0b0*/  ISETP.NE.AND P0, PT, R2, 0x1, PT ;  /* 0x000000010200780c */ /* 0x000fe20003f05270 */
[----:B0-----:R-:W-:Y:S01]  /*a0c0*/  VIADD R7, R20, 0xffffffff ;  /* 0xffffffff14077836 */ /* 0x001fe20000000000 */
[----:B-1-3--:R-:W-:Y:S01]  /*a0d0*/  SHF.R.U64 R0, R4, R27, R5 ;  /* 0x0000001b04007219 */ /* 0x00afe20000001205 */
[----:B------:R-:W-:Y:S01]  /*a0e0*/  IMAD.MOV R13, RZ, RZ, -R13 ;  /* 0x000000ffff0d7224 */ /* 0x000fe200078e0a0d */
[----:B------:R-:W-:Y:S01]  /*a0f0*/  LOP3.LUT R5, R10, R25, RZ, 0xc0, !PT ;  /* 0x000000190a057212 */ /* 0x000fe200078ec0ff */
[----:B------:R-:W-:Y:S01]  /*a100*/  IMAD.MOV.U32 R4, RZ, RZ, 0x1 ;  /* 0x00000001ff047424 */ /* 0x000fe200078e00ff */
[----:B------:R-:W-:Y:S01]  /*a110*/  LOP3.LUT R12, R12, R7, RZ, 0xc0, !PT ;  /* 0x000000070c0c7212 */ /* 0x000fe200078ec0ff */
[----:B------:R-:W-:Y:S02]  /*a120*/  IMAD.MOV R3, RZ, RZ, -R0 ;  /* 0x000000ffff037224 */ /* 0x000fe400078e0a00 */
[----:B------:R-:W-:Y:S02]  /*a130*/  IMAD R0, R26, R0, R5 ;  /* 0x000000001a007224 */ /* 0x000fe400078e0205 */
[----:B--2---:R-:W-:-:S02]  /*a140*/  IMAD R3, R3, R30, R14 ;  /* 0x0000001e03037224 */ /* 0x004fc400078e020e */
[----:B------:R-:W-:Y:S02]  /*a150*/  @P0 IMAD R21, R15, R13, R24 ;  /* 0x0000000d0f150224 */ /* 0x000fe400078e0218 */
[----:B------:R-:W-:Y:S01]  /*a160*/  IMAD R5, R3, R20, R12 ;  /* 0x0000001403057224 */ /* 0x000fe200078e020c */
[----:B------:R-:W-:Y:S01]  /*a170*/  PRMT R3, R4, 0x7610, R3 ;  /* 0x0000761004037816 */ /* 0x000fe20000000003 */
[----:B------:R-:W-:-:S05]  /*a180*/  IMAD R0, R0, R31, R21 ;  /* 0x0000001f00007224 */ /* 0x000fca00078e0215 */
[----:B------:R-:W-:Y:S02]  /*a190*/  SEL R151, R5, R0, !P0 ;  /* 0x0000000005977207 */ /* 0x000fe40004000000 */
[----:B------:R-:W-:-:S07]  /*a1a0*/  SEL R0, R0, R5, !P0 ;  /* 0x0000000500007207 */ /* 0x000fce0004000000 */
.L_x_59:
[----:B------:R-:W-:Y:S01]  /*a1b0*/  LOP3.LUT P0, RZ, R3, 0xff, RZ, 0xc0, !PT ;  /* 0x000000ff03ff7812 */ /* 0x000fe2000780c0ff */
[----:B------:R-:W-:-:S12]  /*a1c0*/  IMAD.MOV.U32 R153, RZ, RZ, R0 ;  /* 0x000000ffff997224 */ /* 0x000fd800078e0000 */
[----:B------:R-:W-:Y:S05]  /*a1d0*/  @P0 BRA `(.L_x_62) ;  /* 0xffffff7000600947 */ /* 0x000fea000383ffff */
[----:B------:R-:W-:Y:S05]  /*a1e0*/  EXIT ;  /* 0x000000000000794d */ /* 0x000fea0003800000 */
.L_x_7:
[----:B0-----:R-:W-:Y:S01]  /*a1f0*/  ULDC.64 UR4, c[0x0][0x650] ;  /* 0x0001940000047ab9 */ /* 0x001fe20000000a00 */
        /* <DEDUP_REMOVED lines=25> */
.L_x_64:
        /* <DEDUP_REMOVED lines=9> */
[----:B------:R-:W-:-:S04]  /*a420*/  IMAD R8, R7, R26, RZ ;  /* 0x0000001a07087224 */ /* 0x000fc800078e02ff */
[----:B------:R-:W-:-:S03]  /*a430*/  IMAD R7, R13, R27, R8 ;  /* 0x0000001b0d077224 */ /* 0x000fc600078e0208 */
[----:B------:R-:W3:Y:S01]  /*a440*/  LDC R30, c[0x0][0x658] ;  /* 0x00019600ff1e7b82 */ /* 0x000ee20000000800 */
[----:B------:R-:W-:Y:S01]  /*a450*/  IMAD.IADD R7, R11, 0x1, R7 ;  /* 0x000000010b077824 */ /* 0x000fe200078e0207 */
[----:B0-----:R-:W-:Y:S01]  /*a460*/  ISETP.NE.U32.AND P0, PT, R32, RZ, PT ;  /* 0x000000ff2000720c */ /* 0x001fe20003f05070 */
[----:B------:R-:W-:-:S03]  /*a470*/  IMAD.MOV.U32 R11, RZ, RZ, -0x1 ;  /* 0xffffffffff0b7424 */ /* 0x000fc600078e00ff */
        /* <DEDUP_REMOVED lines=8> */
[-C--:B---3--:R-:W-:Y:S02]  /*a500*/  SHF.L.U32 R10, R11, R30.reuse, RZ ;  /* 0x0000001e0b0a7219 */ /* 0x088fe400000006ff */
[--C-:B------:R-:W-:Y:S02]  /*a510*/  SHF.R.U64 R28, R26, R30, R7.reuse ;  /* 0x0000001e1a1c7219 */ /* 0x100fe40000001207 */
[----:B------:R-:W-:Y:S02]  /*a520*/  LOP3.LUT R27, RZ, R10, RZ, 0x33, !PT ;  /* 0x0000000aff1b7212 */ /* 0x000fe400078e33ff */
[----:B------:R-:W-:Y:S01]  /*a530*/  SHF.R.U32.HI R11, RZ, R30, R7 ;  /* 0x0000001eff0b7219 */ /* 0x000fe20000011607 */
[----:B------:R-:W3:Y:S01]  /*a540*/  LDC R29, c[0x0][0x610] ;  /* 0x00018400ff1d7b82 */ /* 0x000ee20000000800 */
[----:B------:R-:W-:Y:S01]  /*a550*/  IMAD.MOV.U32 R10, RZ, RZ, R28 ;  /* 0x000000ffff0a7224 */ /* 0x000fe200078e001c */
[----:B------:R-:W-:Y:S06]  /*a560*/  @!P0 BRA `(.L_x_65) ;  /* 0x0000000000288947 */ /* 0x000fec0003800000 */
        /* <DEDUP_REMOVED lines=10> */
.L_x_65:
[----:B------:R-:W-:Y:S02]  /*a610*/  ISETP.NE.AND P0, PT, R2, 0x1, PT ;  /* 0x000000010200780c */ /* 0x000fe40003f05270 */
[----:B-1----:R-:W-:Y:S01]  /*a620*/  SHF.R.U64 R8, R10, R8, R11 ;  /* 0x000000080a087219 */ /* 0x002fe2000000120b */
[----:B0-----:R-:W-:Y:S01]  /*a630*/  VIADD R11, R21, 0xffffffff ;  /* 0xffffffff150b7836 */ /* 0x001fe20000000000 */
[----:B------:R-:W-:Y:S02]  /*a640*/  SHF.L.U32 R25, R25, R30, RZ ;  /* 0x0000001e19197219 */ /* 0x000fe400000006ff */
[----:B------:R-:W-:Y:S01]  /*a650*/  LOP3.LUT R5, R26, R27, RZ, 0xc0, !PT ;  /* 0x0000001b1a057212 */ /* 0x000fe200078ec0ff */
[----:B------:R-:W-:-:S04]  /*a660*/  IMAD.MOV R7, RZ, RZ, -R8 ;  /* 0x000000ffff077224 */ /* 0x000fc800078e0a08 */
[----:B------:R-:W-:Y:S02]  /*a670*/  IMAD R5, R25, R8, R5 ;  /* 0x0000000819057224 */ /* 0x000fe400078e0205 */
[----:B------:R-:W-:Y:S01]  /*a680*/  @P0 IMAD R6, R9, R24, R4 ;  /* 0x0000001809060224 */ /* 0x000fe200078e0204 */
[----:B------:R-:W-:Y:S01]  /*a690*/  LOP3.LUT R9, R20, R11, RZ, 0xc0, !PT ;  /* 0x0000000b14097212 */ /* 0x000fe200078ec0ff */
[----:B--2---:R-:W-:Y:S02]  /*a6a0*/  IMAD R4, R7, R23, R28 ;  /* 0x0000001707047224 */ /* 0x004fe400078e021c */
[----:B---3--:R-:W-:Y:S02]  /*a6b0*/  IMAD R6, R5, R29, R6 ;  /* 0x0000001d05067224 */ /* 0x008fe400078e0206 */
[----:B------:R-:W-:Y:S02]  /*a6c0*/  IMAD R5, R4, R21, R9 ;  /* 0x0000001504057224 */ /* 0x000fe400078e0209 */
[----:B------:R-:W-:-:S02]  /*a6d0*/  IMAD.MOV.U32 R8, RZ, RZ, 0x1 ;  /* 0x00000001ff087424 */ /* 0x000fc400078e00ff */
[----:B------:R-:W-:Y:S01]  /*a6e0*/  IMAD.MOV.U32 R7, RZ, RZ, R22 ;  /* 0x000000ffff077224 */ /* 0x000fe200078e0016 */
[----:B------:R-:W-:Y:S02]  /*a6f0*/  SEL R21, R5, R6, !P0 ;  /* 0x0000000605157207 */ /* 0x000fe40004000000 */
[----:B------:R-:W-:-:S07]  /*a700*/  SEL R20, R6, R5, !P0 ;  /* 0x0000000506147207 */ /* 0x000fce0004000000 */
.L_x_63:
[----:B------:R-:W-:-:S08]  /*a710*/  NOP ;  /* 0x0000000000007918 */ /* 0x000fd00000000000 */
[----:B------:R-:W0:-:S00]  /*a720*/  USETMAXREG.DEALLOC.CTAPOOL 0x28 ;  /* 0x00000028000079c8 */ /* 0x000e0000080e0500 */
[----:B0-----:R-:W-:-:S13]  /*a730*/  ISETP.NE.AND P0, PT, R3, RZ, PT ;  /* 0x000000ff0300720c */ /* 0x001fda0003f05270 */
[----:B------:R-:W-:Y:S05]  /*a740*/  @P0 EXIT ;  /* 0x000000000000094d */ /* 0x000fea0003800000 */
[----:B------:R-:W-:Y:S01]  /*a750*/  LOP3.LUT P0, RZ, R8, 0xff, RZ, 0xc0, !PT ;  /* 0x000000ff08ff7812 */ /* 0x000fe2000780c0ff */
[----:B------:R-:W-:Y:S02]  /*a760*/  IMAD.MOV.U32 R3, RZ, RZ, 0x1 ;  /* 0x00000001ff037424 */ /* 0x000fe400078e00ff */
[----:B------:R-:W-:-:S10]  /*a770*/  IMAD.MOV.U32 R8, RZ, RZ, RZ ;  /* 0x000000ffff087224 */ /* 0x000fd400078e00ff */
[----:B------:R-:W-:Y:S05]  /*a780*/  @!P0 BRA `(.L_x_66) ;  /* 0x0000000c004c8947 */ /* 0x000fea0003800000 */
[----:B------:R-:W0:Y:S01]  /*a790*/  LDC R3, c[0x0][0x28c] ;  /* 0x0000a300ff037b82 */ /* 0x000e220000000800 */
[----:B------:R-:W1:Y:S01]  /*a7a0*/  S2R R10, SR_CgaCtaId ;  /* 0x00000000000a7919 */ /* 0x000e620000008800 */
[----:B------:R-:W-:Y:S01]  /*a7b0*/  ULDC UR5, c[0x0][0x658] ;  /* 0x0001960000057ab9 */ /* 0x000fe20000000800 */
[----:B------:R-:W-:Y:S01]  /*a7c0*/  UMOV UR7, 0xffffffff ;  /* 0xffffffff00077882 */ /* 0x000fe20000000000 */
[----:B------:R-:W-:Y:S01]  /*a7d0*/  ULDC UR6, c[0x0][0xc] ;  /* 0x0000030000067ab9 */ /* 0x000fe20000000800 */
[----:B------:R-:W-:Y:S01]  /*a7e0*/  USHF.L.U32 UR8, UR7, UR5, URZ ;  /* 0x0000000507087299 */ /* 0x000fe2000800063f */
[----:B------:R-:W-:Y:S01]  /*a7f0*/  IMAD.MOV.U32 R13, RZ, RZ, 0xa00 ;  /* 0x00000a00ff0d7424 */ /* 0x000fe200078e00ff */
[----:B------:R-:W-:Y:S01]  /*a800*/  UMOV UR9, 0x1 ;  /* 0x0000000100097882 */ /* 0x000fe20000000000 */
[----:B------:R-:W-:Y:S01]  /*a810*/  ULDC UR7, c[0x0][0x10] ;  /* 0x0000040000077ab9 */ /* 0x000fe20000000800 */
[----:B------:R-:W-:Y:S01]  /*a820*/  USHF.L.U32 UR18, UR9, UR5, URZ ;  /* 0x0000000509127299 */ /* 0x000fe2000800063f */
[----:B------:R-:W-:Y:S01]  /*a830*/  BSSY B0, `(.L_x_66) ;  /* 0x00000c8000007945 */ /* 0x000fe20003800000 */
[----:B------:R-:W-:Y:S01]  /*a840*/  UIMAD.WIDE.U32 UR6, UR6, UR7, URZ ;  /* 0x00000007060672a5 */ /* 0x000fe2000f8e003f */
[----:B------:R-:W-:Y:S01]  /*a850*/  IMAD.MOV.U32 R12, RZ, RZ, 0x1 ;  /* 0x00000001ff0c7424 */ /* 0x000fe200078e00ff */
[----:B------:R-:W-:Y:S01]  /*a860*/  ULDC UR5, c[0x0][0x14] ;  /* 0x0000050000057ab9 */ /* 0x000fe20000000800 */
[----:B------:R-:W-:Y:S01]  /*a870*/  LOP3.LUT R9, R18, 0x2, RZ, 0xfc, !PT ;  /* 0x0000000212097812 */ /* 0x000fe200078efcff */
[----:B------:R-:W-:Y:S01]  /*a880*/  UIMAD.WIDE.U32 UR22, UR6, UR5, URZ ;  /* 0x00000005061672a5 */ /* 0x000fe2000f8e003f */
[----:B------:R-:W-:Y:S01]  /*a890*/  IMAD.MOV.U32 R8, RZ, RZ, RZ ;  /* 0x000000ffff087224 */ /* 0x000fe200078e00ff */
[----:B------:R-:W-:Y:S01]  /*a8a0*/  UIMAD UR13, UR7, UR5, URZ ;  /* 0x00000005070d72a4 */ /* 0x000fe2000f8e023f */
[----:B------:R-:W-:Y:S01]  /*a8b0*/  ULDC UR4, c[0x0][0x600] ;  /* 0x0001800000047ab9 */ /* 0x000fe20000000800 */
[----:B------:R-:W-:-:S02]  /*a8c0*/  ULOP3.LUT UR17, URZ, UR8, URZ, 0x33, !UPT ;  /* 0x000000083f117292 */ /* 0x000fc4000f8e333f */
[----:B------:R-:W-:Y:S01]  /*a8d0*/  UIADD3 UR4, UR4, -0x1, URZ ;  /* 0xffffffff04047890 */ /* 0x000fe2000fffe03f */
[----:B0-----:R-:W-:Y:S01]  /*a8e0*/  VIADD R3, R3, 0x3f ;  /* 0x0000003f03037836 */ /* 0x001fe20000000000 */
[----:B------:R-:W-:Y:S01]  /*a8f0*/  UIADD3 UR13, UR23, UR13, URZ ;  /* 0x0000000d170d7290 */ /* 0x000fe2000fffe03f */
[----:B------:R-:W-:-:S03]  /*a900*/  ULDC.64 UR24, c[0x0][0x198] ;  /* 0x0000660000187ab9 */ /* 0x000fc60000000a00 */
[----:B------:R-:W-:-:S04]  /*a910*/  SHF.R.S32.HI R4, RZ, 0x1f, R3 ;  /* 0x0000001fff047819 */ /* 0x000fc80000011403 */
[----:B------:R-:W-:Y:S01]  /*a920*/  LEA.HI R4, R4, R3, RZ, 0x6 ;  /* 0x0000000304047211 */ /* 0x000fe200078f30ff */
[----:B------:R-:W-:Y:S01]  /*a930*/  IMAD.MOV.U32 R3, RZ, RZ, 0x1 ;  /* 0x00000001ff037424 */ /* 0x000fe200078e00ff */
[----:B-1----:R-:W-:Y:S02]  /*a940*/  LOP3.LUT R10, R10, 0x1, RZ, 0xc0, !PT ;  /* 0x000000010a0a7812 */ /* 0x002fe400078ec0ff */
[----:B------:R-:W-:-:S03]  /*a950*/  SHF.R.S32.HI R11, RZ, 0x6, R4 ;  /* 0x00000006ff0b7819 */ /* 0x000fc60000011404 */
[----:B------:R-:W-:Y:S02]  /*a960*/  IMAD R13, R10, R13, 0x2a180 ;  /* 0x0002a1800a0d7424 */ /* 0x000fe400078e020d */
[----:B------:R-:W-:-:S07]  /*a970*/  VIADD R19, R11, 0x1 ;  /* 0x000000010b137836 */ /* 0x000fce0000000000 */
.L_x_77:
[----:B------:R-:W-:-:S03]  /*a980*/  UMOV UR5, 0xffffffff ;  /* 0xffffffff00057882 */ /* 0x000fc60000000000 */
[----:B------:R-:W-:Y:S05]  /*a990*/  BRA.DIV UR5, `(.L_x_67) ;  /* 0x00000012051c7947 */ /* 0x000fea000b800000 */
[----:B------:R-:W-:-:S13]  /*a9a0*/  ELECT P6, URZ, PT ;  /* 0x00000000003f782f */ /* 0x000fda00038c0000 */
.L_x_91:
[----:B------:R-:W0:Y:S01]  /*a9b0*/  LDC R4, c[0x0][0x28c] ;  /* 0x0000a300ff047b82 */ /* 0x000e220000000800 */
[----:B------:R-:W-:Y:S01]  /*a9c0*/  BSSY B1, `(.L_x_68) ;  /* 0x0000039000017945 */ /* 0x000fe20003800000 */
[----:B0-----:R-:W-:-:S13]  /*a9d0*/  ISETP.LT.OR P6, PT, R4, 0x1, !P6 ;  /* 0x000000010400780c */ /* 0x001fda00077c1670 */
[----:B------:R-:W-:Y:S05]  /*a9e0*/  @P6 BRA `(.L_x_69) ;  /* 0x0000000000d86947 */ /* 0x000fea0003800000 */
[----:B------:R-:W-:Y:S02]  /*a9f0*/  IMAD R21, R21, 0x2, R10 ;  /* 0x0000000215157824 */ /* 0x000fe400078e020a */
[----:B------:R-:W-:Y:S02]  /*aa00*/  IMAD R20, R20, 0x180, RZ ;  /* 0x0000018014147824 */ /* 0x000fe400078e02ff */
[----:B------:R-:W-:Y:S02]  /*aa10*/  IMAD.MOV.U32 R22, RZ, RZ, RZ ;  /* 0x000000ffff167224 */ /* 0x000fe400078e00ff */
[----:B------:R-:W-:Y:S02]  /*aa20*/  IMAD.MOV.U32 R4, RZ, RZ, R19 ;  /* 0x000000ffff047224 */ /* 0x000fe400078e0013 */
[----:B------:R-:W-:Y:S02]  /*aa30*/  IMAD.MOV.U32 R5, RZ, RZ, R3 ;  /* 0x000000ffff057224 */ /* 0x000fe400078e0003 */
[----:B------:R-:W-:-:S02]  /*aa40*/  IMAD.MOV.U32 R6, RZ, RZ, R8 ;  /* 0x000000ffff067224 */ /* 0x000fc400078e0008 */
[----:B------:R-:W-:-:S07]  /*aa50*/  IMAD R21, R21, 0x28, RZ ;  /* 0x0000002815157824 */ /* 0x000fce00078e02ff */
.L_x_72:
[----:B------:R-:W0:Y:S01]  /*aa60*/  S2R R15, SR_CgaCtaId ;  /* 0x00000000000f7919 */ /* 0x000e220000008800 */
[----:B------:R-:W-:Y:S02]  /*aa70*/  MOV R14, 0x400 ;  /* 0x00000400000e7802 */ /* 0x000fe40000000f00 */
[----:B------:R-:W-:Y:S02]  /*aa80*/  ISETP.NE.AND P1, PT, R0, RZ, PT ;  /* 0x000000ff0000720c */ /* 0x000fe40003f25270 */
[----:B0-----:R-:W-:Y:S02]  /*aa90*/  LEA R25, R15, R14, 0x18 ;  /* 0x0000000e0f197211 */ /* 0x001fe400078ec0ff */
[----:B------:R-:W-:-:S09]  /*aaa0*/  SHF.L.U32 R14, R5, 0x1f, RZ ;  /* 0x0000001f050e7819 */ /* 0x000fd200000006ff */
[----:B------:R-:W0:Y:S01]  /*aab0*/  @!P1 LDC R15, c[0x0][0x500] ;  /* 0x00014000ff0f9b82 */ /* 0x000e220000000800 */
[----:B------:R-:W-:-:S04]  /*aac0*/  IMAD R23, R6, 0x8, R25 ;  /* 0x0000000806177824 */ /* 0x000fc800078e0219 */
[----:B------:R-:W1:Y:S02]  /*aad0*/  SYNCS.PHASECHK.TRANS64.TRYWAIT P0, [R23+URZ+0x38], R14 ;  /* 0x0000380e170075a7 */ /* 0x000e64000800017f */
[----:B-1----:R-:W-:Y:S05]  /*aae0*/  @!P0 BRA `(.L_x_70) ;  /* 0x0000000c00e88947 */ /* 0x002fea0003800000 */
.L_x_92:
[----:B-1----:R-:W-:Y:S01]  /*aaf0*/  PRMT R14, R9, 0x9910, RZ ;  /* 0x00009910090e7816 */ /* 0x002fe200000000ff */
[----:B0-----:R0:W-:Y:S03]  /*ab00*/  @!P1 SYNCS.ARRIVE.TRANS64 RZ, [R23+URZ], R15 ;  /* 0x0000000f17ff99a7 */ /* 0x0011e6000800003f */
[----:B------:R-:W-:-:S13]  /*ab10*/  ISETP.NE.AND P0, PT, R14, 0x2, PT ;  /* 0x000000020e00780c */ /* 0x000fda0003f05270 */
[----:B0-----:R-:W-:Y:S05]  /*ab20*/  @P0 BRA `(.L_x_71) ;  /* 0x0000000000040947 */ /* 0x001fea0003800000 */
[----:B------:R-:W-:Y:S01]  /*ab30*/  BPT.TRAP 0x1 ;  /* 0x000000040000795c */ /* 0x000fe20000300000 */
.L_x_71:
[----:B------:R-:W-:Y:S01]  /*ab40*/  IMAD R14, R6, 0x6000, R25 ;  /* 0x00006000060e7824 */ /* 0x000fe200078e0219 */
[----:B------:R-:W-:Y:S01]  /*ab50*/  R2UR UR19, R25 ;  /* 0x00000000191372ca */ /* 0x000fe200000e0000 */
[----:B------:R-:W-:Y:S01]  /*ab60*/  VIADD R4, R4, 0xffffffff ;  /* 0xffffffff04047836 */ /* 0x000fe20000000000 */
[----:B------:R-:W-:Y:S01]  /*ab70*/  R2UR UR9, R23 ;  /* 0x00000000170972ca */ /* 0x000fe200000e0000 */
[----:B------:R-:W-:Y:S01]  /*ab80*/  UIADD3 UR6, UP0, UR24, 0xf0, URZ ;  /* 0x000000f018067890 */ /* 0x000fe2000ff1e03f */
[----:B------:R-:W-:Y:S01]  /*ab90*/  R2UR UR5, R14 ;  /* 0x000000000e0572ca */ /* 0x000fe200000e0000 */
[----:B------:R-:W-:Y:S01]  /*aba0*/  IMAD R14, R6, 0x1400, R13 ;  /* 0x00001400060e7824 */ /* 0x000fe200078e020d */
[----:B------:R-:W-:Y:S01]  /*abb0*/  R2UR UR11, R20 ;  /* 0x00000000140b72ca */ /* 0x000fe200000e0000 */
[----:B------:R-:W-:Y:S01]  /*abc0*/  UIADD3 UR26, UP1, UR24, 0x1f0, URZ ;  /* 0x000001f0181a7890 */ /* 0x000fe2000ff3e03f */
[----:B------:R-:W-:Y:S01]  /*abd0*/  R2UR UR10, R22 ;  /* 0x00000000160a72ca */ /* 0x000fe200000e0000 */
[----:B------:R-:W-:Y:S01]  /*abe0*/  UIADD3.X UR7, URZ, UR25, URZ, UP0, !UPT ;  /* 0x000000193f077290 */ /* 0x000fe200087fe43f */
[----:B------:R-:W-:Y:S01]  /*abf0*/  R2UR UR8, R14 ;  /* 0x000000000e0872ca */ /* 0x000fe200000e0000 */
[----:B------:R-:W-:Y:S01]  /*ac00*/  VIADD R6, R6, 0x1 ;  /* 0x0000000106067836 */ /* 0x000fe20000000000 */
[----:B------:R-:W-:Y:S01]  /*ac10*/  R2UR UR12, R7 ;  /* 0x00000000070c72ca */ /* 0x000fe200000e0000 */
[----:B------:R-:W-:Y:S01]  /*ac20*/  UIADD3.X UR27, URZ, UR25, URZ, UP1, !UPT ;  /* 0x000000193f1b7290 */ /* 0x000fe20008ffe43f */
[----:B------:R-:W-:Y:S01]  /*ac30*/  R2UR UR20, R21 ;  /* 0x00000000151472ca */ /* 0x000fe200000e0000 */
[----:B------:R-:W-:Y:S01]  /*ac40*/  UMOV UR14, 0x0 ;  /* 0x00000000000e7882 */ /* 0x000fe20000000000 */
[----:B------:R-:W-:Y:S01]  /*ac50*/  ISETP.GT.AND P1, PT, R4, 0x1, PT ;  /* 0x000000010400780c */ /* 0x000fe20003f24270 */
[----:B------:R-:W-:Y:S01]  /*ac60*/  UIADD3 UR16, UR5, 0x180, URZ ;  /* 0x0000018005107890 */ /* 0x000fe2000fffe03f */
[----:B------:R-:W-:Y:S01]  /*ac70*/  ISETP.NE.AND P0, PT, R6, 0x7, PT ;  /* 0x000000070600780c */ /* 0x000fe20003f05270 */
[----:B------:R-:W-:Y:S01]  /*ac80*/  UMOV UR15, 0x10000000 ;  /* 0x10000000000f7882 */ /* 0x000fe20000000000 */
[----:B------:R-:W-:Y:S01]  /*ac90*/  UMOV UR21, 0x30000 ;  /* 0x0003000000157882 */ /* 0x000fe20000000000 */
[----:B------:R-:W-:Y:S01]  /*aca0*/  VIADD R22, R22, 0x40 ;  /* 0x0000004016167836 */ /* 0x000fe20000000000 */
[----:B------:R-:W-:Y:S01]  /*acb0*/  SEL R14, RZ, 0x1, P0 ;  /* 0x00000001ff0e7807 */ /* 0x000fe20000000000 */
[----:B------:R-:W-:Y:S01]  /*acc0*/  UIADD3 UR5, UR19, UR8, URZ ;  /* 0x0000000813057290 */ /* 0x000fe2000fffe03f */
[----:B------:R-:W-:-:S02]  /*acd0*/  SEL R6, R6, RZ, P0 ;  /* 0x000000ff06067207 */ /* 0x000fc40000000000 */
[----:B------:R-:W-:Y:S01]  /*ace0*/  UMOV UR8, UR16 ;  /* 0x0000001000087c82 */ /* 0x000fe20008000000 */
[----:B------:R-:W-:Y:S01]  /*acf0*/  LOP3.LUT R5, R5, R14, RZ, 0x3c, !PT ;  /* 0x0000000e05057212 */ /* 0x000fe200078e3cff */
[----:B------:R0:W-:Y:S02]  /*ad00*/  UTMALDG.3D [UR8], [UR6], desc[UR14] ;  /* 0x00000e08060075b4 */ /* 0x0001e40008011000 */
[----:B0-----:R-:W-:Y:S01]  /*ad10*/  UMOV UR11, UR20 ;  /* 0x00000014000b7c82 */ /* 0x001fe20008000000 */
[----:B------:R-:W-:Y:S02]  /*ad20*/  UMOV UR8, UR5 ;  /* 0x0000000500087c82 */ /* 0x000fe40008000000 */
[----:B------:R0:W-:Y:S02]  /*ad30*/  UTMALDG.3D.MULTICAST [UR8], [UR26], UR21, desc[UR14] ;  /* 0x00000e081a0073b4 */ /* 0x0001e40008011815 */
[----:B0-----:R-:W-:Y:S05]  /*ad40*/  @P1 BRA `(.L_x_72) ;  /* 0xfffffffc00441947 */ /* 0x001fea000383ffff */
.L_x_69:
[----:B------:R-:W-:Y:S05]  /*ad50*/  BSYNC B1 ;  /* 0x0000000000017941 */ /* 0x000fea0003800000 */
.L_x_68:
[----:B------:R-:W-:Y:S01]  /*ad60*/  LOP3.LUT P1, RZ, R12, 0xff, RZ, 0xc0, !PT ;  /* 0x000000ff0cff7812 */ /* 0x000fe2000782c0ff */
[C---:B------:R-:W-:Y:S01]  /*ad70*/  IMAD.IADD R15, R11.reuse, 0x1, R8 ;  /* 0x000000010b0f7824 */ /* 0x040fe200078e0208 */
[----:B------:R-:W-:Y:S01]  /*ad80*/  ULDC.64 UR6, c[0x0][0x650] ;  /* 0x0001940000067ab9 */ /* 0x000fe20000000a00 */
[----:B------:R-:W-:Y:S01]  /*ad90*/  ISETP.GE.U32.AND P2, PT, R11, 0x7, PT ;  /* 0x000000070b00780c */ /* 0x000fe20003f46070 */
[----:B------:R-:W-:Y:S01]  /*ada0*/  BSSY B1, `(.L_x_73) ;  /* 0x000006e000017945 */ /* 0x000fe20003800000 */
[C---:B------:R-:W-:Y:S01]  /*adb0*/  IMAD.WIDE.U32 R4, R15.reuse, 0x24924925, RZ ;  /* 0x249249250f047825 */ /* 0x040fe200078e00ff */
[----:B------:R-:W-:Y:S02]  /*adc0*/  ISETP.GT.U32.AND P0, PT, R15, 0x6, PT ;  /* 0x000000060f00780c */ /* 0x000fe40003f04070 */
[----:B------:R-:W-:Y:S01]  /*add0*/  PRMT R12, RZ, 0x7610, R12 ;  /* 0x00007610ff0c7816 */ /* 0x000fe2000000000c */
[----:B------:R-:W-:Y:S01]  /*ade0*/  IMAD.MOV.U32 R20, RZ, RZ, -0x1 ;  /* 0xffffffffff147424 */ /* 0x000fe200078e00ff */
[----:B------:R-:W-:Y:S01]  /*adf0*/  ISETP.LT.U32.AND P0, PT, R11, 0x7, P0 ;  /* 0x000000070b00780c */ /* 0x000fe20000701070 */
[----:B------:R-:W-:-:S02]  /*ae00*/  IMAD.MOV.U32 R21, RZ, RZ, -0x1 ;  /* 0xffffffffff157424 */ /* 0x000fc400078e00ff */
[----:B------:R-:W0:Y:S01]  /*ae10*/  @P1 S2R R7, SR_CgaCtaId ;  /* 0x0000000000071919 */ /* 0x000e220000008800 */
[----:B------:R-:W-:Y:S02]  /*ae20*/  SEL R4, RZ, 0x1, !P0 ;  /* 0x00000001ff047807 */ /* 0x000fe40004000000 */
[----:B------:R-:W-:Y:S02]  /*ae30*/  IADD3 R16, P0, R16, UR22, RZ ;  /* 0x0000001610107c10 */ /* 0x000fe4000ff1e0ff */
[----:B------:R-:W-:Y:S02]  /*ae40*/  @P1 MOV R6, 0x400 ;  /* 0x0000040000061802 */ /* 0x000fe40000000f00 */
[----:B------:R-:W-:Y:S02]  /*ae50*/  IADD3.X R17, R17, UR13, RZ, P0, !PT ;  /* 0x0000000d11117c10 */ /* 0x000fe400087fe4ff */
[----:B------:R-:W-:Y:S02]  /*ae60*/  ISETP.GE.U32.AND P0, PT, R16, UR6, PT ;  /* 0x0000000610007c0c */ /* 0x000fe4000bf06070 */
[----:B------:R-:W-:-:S02]  /*ae70*/  LOP3.LUT R3, R3, R4, RZ, 0x3c, !PT ;  /* 0x0000000403037212 */ /* 0x000fc400078e3cff */
[----:B------:R-:W-:Y:S02]  /*ae80*/  ISETP.GE.U32.AND.EX P0, PT, R17, UR7, PT, P0 ;  /* 0x0000000711007c0c */ /* 0x000fe4000bf06100 */
[----:B------:R-:W-:Y:S02]  /*ae90*/  PRMT R4, RZ, 0x7610, R4 ;  /* 0x00007610ff047816 */ /* 0x000fe40000000004 */
[----:B0-----:R-:W-:Y:S01]  /*aea0*/  @P1 LEA R6, R7, R6, 0x18 ;  /* 0x0000000607061211 */ /* 0x001fe200078ec0ff */
[----:B------:R-:W-:-:S03]  /*aeb0*/  IMAD.IADD R7, R15, 0x1, -R5 ;  /* 0x000000010f077824 */ /* 0x000fc600078e0a05 */
[----:B------:R0:W-:Y:S02]  /*aec0*/  @P1 SYNCS.ARRIVE.TRANS64.A1T0 RZ, [R6+URZ+0x88], RZ ;  /* 0x000088ff06ff19a7 */ /* 0x0001e4000810003f */
[----:B------:R-:W-:-:S04]  /*aed0*/  LEA.HI R7, R7, R5, RZ, 0x1f ;  /* 0x0000000507077211 */ /* 0x000fc800078ff8ff */
[----:B------:R-:W-:Y:S01]  /*aee0*/  SHF.R.U32.HI R8, RZ, 0x2, R7 ;  /* 0x00000002ff087819 */ /* 0x000fe20000011607 */
[----:B------:R-:W-:-:S03]  /*aef0*/  IMAD.MOV.U32 R7, RZ, RZ, -0x1 ;  /* 0xffffffffff077424 */ /* 0x000fc600078e00ff */
[----:B------:R-:W-:Y:S01]  /*af00*/  @P2 LOP3.LUT R3, R3, 0x1, R8, 0x78, !PT ;  /* 0x0000000103032812 */ /* 0x000fe200078e7808 */
[----:B------:R-:W-:Y:S01]  /*af10*/  IMAD R8, R8, -0x7, R15 ;  /* 0xfffffff908087824 */ /* 0x000fe200078e020f */
[----:B0-----:R-:W-:Y:S06]  /*af20*/  @P0 BRA `(.L_x_74) ;  /* 0x0000000400540947 */ /* 0x001fec0003800000 */
[----:B------:R-:W0:Y:S01]  /*af30*/  S2R R15, SR_CTAID.X ;  /* 0x00000000000f7919 */ /* 0x000e220000002500 */
[----:B------:R-:W-:Y:S01]  /*af40*/  ULDC.64 UR6, c[0x0][0x628] ;  /* 0x00018a0000067ab9 */ /* 0x000fe20000000a00 */
[----:B------:R-:W-:Y:S01]  /*af50*/  ULDC UR8, c[0x0][0x630] ;  /* 0x00018c0000087ab9 */ /* 0x000fe20000000800 */
[----:B------:R-:W-:Y:S01]  /*af60*/  ISETP.NE.U32.AND P0, PT, RZ, UR6, PT ;  /* 0x00000006ff007c0c */ /* 0x000fe2000bf05070 */
[----:B------:R-:W1:Y:S01]  /*af70*/  S2R R20, SR_CTAID.Y ;  /* 0x0000000000147919 */ /* 0x000e620000002600 */
[----:B------:R-:W-:Y:S01]  /*af80*/  ULDC UR9, c[0x0][0x150] ;  /* 0x0000540000097ab9 */ /* 0x000fe20000000800 */
[----:B------:R-:W-:Y:S01]  /*af90*/  IMAD.MOV.U32 R4, RZ, RZ, R16 ;  /* 0x000000ffff047224 */ /* 0x000fe200078e0010 */
[----:B------:R-:W-:Y:S01]  /*afa0*/  ISETP.NE.AND.EX P0, PT, RZ, UR7, PT, P0 ;  /* 0x00000007ff007c0c */ /* 0x000fe2000bf05300 */
[----:B------:R-:W-:Y:S01]  /*afb0*/  IMAD.MOV.U32 R5, RZ, RZ, R17 ;  /* 0x000000ffff057224 */ /* 0x000fe200078e0011 */
[----:B0-----:R-:W-:-:S11]  /*afc0*/  I2FP.F32.U32 R22, R15 ;  /* 0x0000000f00167245 */ /* 0x001fd60000201000 */
[----:B------:R-:W-:Y:S05]  /*afd0*/  @!P0 BRA `(.L_x_75) ;  /* 0x0000000000288947 */ /* 0x000fea0003800000 */
[----:B------:R-:W-:Y:S02]  /*afe0*/  ULDC UR5, c[0x0][0x634] ;  /* 0x00018d0000057ab9 */ /* 0x000fe40000000800 */
[----:B------:R-:W-:-:S05]  /*aff0*/  IADD3 R5, P0, R16, UR5, RZ ;  /* 0x0000000510057c10 */ /* 0x000fca000ff1e0ff */
[----:B------:R-:W-:-:S04]  /*b000*/  IMAD.X R21, RZ, RZ, R17, P0 ;  /* 0x000000ffff157224 */ /* 0x000fc800000e0611 */
[----:B------:R-:W-:-:S04]  /*b010*/  IMAD.WIDE.U32 R6, R21, UR6, RZ ;  /* 0x0000000615067c25 */ /* 0x000fc8000f8e00ff */
[----:B------:R-:W-:-:S04]  /*b020*/  IMAD.WIDE.U32 R6, P0, R5, UR7, R6 ;  /* 0x0000000705067c25 */ /* 0x000fc8000f800006 */
[----:B------:R-:W-:-:S04]  /*b030*/  IMAD.WIDE.U32 R4, R5, UR6, RZ ;  /* 0x0000000605047c25 */ /* 0x000fc8000f8e00ff */
[----:B------:R-:W-:Y:S01]  /*b040*/  IMAD.MOV.U32 R4, RZ, RZ, R7 ;  /* 0x000000ffff047224 */ /* 0x000fe200078e0007 */
[----:B------:R-:W-:Y:S01]  /*b050*/  IADD3 RZ, P1, R5, R6, RZ ;  /* 0x0000000605ff7210 */ /* 0x000fe20007f3e0ff */
[----:B------:R-:W-:-:S04]  /*b060*/  IMAD.X R5, RZ, RZ, RZ, P0 ;  /* 0x000000ffff057224 */ /* 0x000fc800000e06ff */
[----:B------:R-:W-:-:S08]  /*b070*/  IMAD.WIDE.U32.X R4, R21, UR7, R4, P1 ;  /* 0x0000000715047c25 */ /* 0x000fd000088e0404 */
.L_x_75:
[--C-:B------:R-:W-:Y:S01]  /*b080*/  SHF.R.U64 R14, R4, UR8, R5.reuse ;  /* 0x00000008040e7c19 */ /* 0x100fe20008001205 */
[----:B------:R-:W-:Y:S01]  /*b090*/  FMUL R22, R22, UR9 ;  /* 0x0000000916167c20 */ /* 0x000fe20008400000 */
[----:B------:R-:W-:Y:S01]  /*b0a0*/  SHF.R.U32.HI R4, RZ, UR8, R5 ;  /* 0x00000008ff047c19 */ /* 0x000fe20008011605 */
[----:B------:R-:W0:Y:S01]  /*b0b0*/  LDC R6, c[0x0][0x144] ;  /* 0x00005100ff067b82 */ /* 0x000e220000000800 */
[----:B------:R-:W-:Y:S01]  /*b0c0*/  IADD3 R5, P0, RZ, -R14, RZ ;  /* 0x8000000eff057210 */ /* 0x000fe20007f1e0ff */
[----:B------:R-:W-:Y:S01]  /*b0d0*/  ULDC UR5, c[0x0][0x154] ;  /* 0x0000550000057ab9 */ /* 0x000fe20000000800 */
[----:B-1----:R-:W-:Y:S01]  /*b0e0*/  I2FP.F32.U32 R7, R20 ;  /* 0x0000001400077245 */ /* 0x002fe20000201000 */
[----:B------:R-:W1:Y:S01]  /*b0f0*/  F2I.U32.TRUNC.NTZ R22, R22 ;  /* 0x0000001600167305 */ /* 0x000e62000020f000 */
[----:B------:R-:W-:Y:S01]  /*b100*/  ULDC.64 UR6, c[0x0][0x620] ;  /* 0x0001880000067ab9 */ /* 0x000fe20000000a00 */
[----:B------:R-:W-:Y:S01]  /*b110*/  IMAD.X R4, RZ, RZ, ~R4, P0 ;  /* 0x000000ffff047224 */ /* 0x000fe200000e0e04 */
[----:B------:R-:W-:Y:S01]  /*b120*/  ISETP.NE.AND P2, PT, R2, 0x1, PT ;  /* 0x000000010200780c */ /* 0x000fe20003f45270 */
[----:B------:R-:W-:Y:S01]  /*b130*/  FMUL R23, R7, UR5 ;  /* 0x0000000507177c20 */ /* 0x000fe20008400000 */
[----:B------:R-:W2:Y:S01]  /*b140*/  LDC R25, c[0x0][0x148] ;  /* 0x00005200ff197b82 */ /* 0x000ea20000000800 */
[----:B------:R-:W-:Y:S01]  /*b150*/  IMAD R4, R4, UR6, RZ ;  /* 0x0000000604047c24 */ /* 0x000fe2000f8e02ff */
[----:B------:R-:W-:-:S03]  /*b160*/  ULDC UR5, c[0x0][0x618] ;  /* 0x0001860000057ab9 */ /* 0x000fc60000000800 */
[----:B------:R-:W3:Y:S01]  /*b170*/  F2I.U32.TRUNC.NTZ R23, R23 ;  /* 0x0000001700177305 */ /* 0x000ee2000020f000 */
[C---:B------:R-:W-:Y:S02]  /*b180*/  IMAD R7, R5.reuse, UR7, R4 ;  /* 0x0000000705077c24 */ /* 0x040fe4000f8e0204 */
[----:B------:R-:W-:Y:S01]  /*b190*/  IMAD.WIDE.U32 R4, R5, UR6, R16 ;  /* 0x0000000605047c25 */ /* 0x000fe2000f8e0010 */
[----:B------:R-:W-:Y:S02]  /*b1a0*/  ULDC.64 UR6, c[0x0][0x640] ;  /* 0x0001900000067ab9 */ /* 0x000fe40000000a00 */
[----:B------:R-:W-:Y:S01]  /*b1b0*/  ISETP.NE.U32.AND P0, PT, RZ, UR6, PT ;  /* 0x00000006ff007c0c */ /* 0x000fe2000bf05070 */
[----:B------:R-:W-:Y:S02]  /*b1c0*/  IMAD.IADD R5, R5, 0x1, R7 ;  /* 0x0000000105057824 */ /* 0x000fe400078e0207 */
[----:B-1----:R-:W-:Y:S01]  /*b1d0*/  IMAD.MOV R22, RZ, RZ, -R22 ;  /* 0x000000ffff167224 */ /* 0x002fe200078e0a16 */
[----:B------:R-:W-:-:S02]  /*b1e0*/  ISETP.NE.AND.EX P0, PT, RZ, UR7, PT, P0 ;  /* 0x00000007ff007c0c */ /* 0x000fc4000bf05300 */
[----:B------:R-:W-:Y:S01]  /*b1f0*/  SHF.R.U64 R21, R4, UR5, R5 ;  /* 0x0000000504157c19 */ /* 0x000fe20008001205 */
[----:B0-----:R-:W-:Y:S01]  /*b200*/  IMAD R15, R6, R22, R15 ;  /* 0x00000016060f7224 */ /* 0x001fe200078e020f */
[----:B------:R-:W-:Y:S01]  /*b210*/  SHF.R.U32.HI R4, RZ, UR5, R5 ;  /* 0x00000005ff047c19 */ /* 0x000fe20008011605 */
[----:B------:R-:W-:Y:S01]  /*b220*/  ULDC UR5, c[0x0][0x608] ;  /* 0x0001820000057ab9 */ /* 0x000fe20000000800 */
[----:B---3--:R-:W-:Y:S02]  /*b230*/  IMAD.MOV R6, RZ, RZ, -R23 ;  /* 0x000000ffff067224 */ /* 0x008fe400078e0a17 */
[--C-:B------:R-:W-:Y:S02]  /*b240*/  SHF.R.U64 R22, R21, UR5, R4.reuse ;  /* 0x0000000515167c19 */ /* 0x100fe40008001204 */
[----:B------:R-:W-:Y:S01]  /*b250*/  SHF.R.U32.HI R5, RZ, UR5, R4 ;  /* 0x00000005ff057c19 */ /* 0x000fe20008011604 */
[----:B------:R-:W-:Y:S01]  /*b260*/  ULDC UR5, c[0x0][0x658] ;  /* 0x0001960000057ab9 */ /* 0x000fe20000000800 */
[----:B--2---:R-:W-:-:S02]  /*b270*/  @P2 IMAD R15, R25, R6, R20 ;  /* 0x00000006190f2224 */ /* 0x004fc400078e0214 */
[--C-:B------:R-:W-:Y:S02]  /*b280*/  SHF.R.U64 R20, R22, UR5, R5.reuse ;  /* 0x0000000516147c19 */ /* 0x100fe40008001205 */
[----:B------:R-:W-:-:S03]  /*b290*/  SHF.R.U32.HI R23, RZ, UR5, R5 ;  /* 0x00000005ff177c19 */ /* 0x000fc60008011605 */
[----:B------:R-:W-:Y:S02]  /*b2a0*/  IMAD.MOV.U32 R6, RZ, RZ, R20 ;  /* 0x000000ffff067224 */ /* 0x000fe400078e0014 */
[----:B------:R-:W-:Y:S01]  /*b2b0*/  IMAD.MOV.U32 R5, RZ, RZ, R23 ;  /* 0x000000ffff057224 */ /* 0x000fe200078e0017 */
[----:B------:R-:W-:Y:S06]  /*b2c0*/  @!P0 BRA `(.L_x_76) ;  /* 0x00000000002c8947 */ /* 0x000fec0003800000 */
        /* <DEDUP_REMOVED lines=9> */
[----:B------:R-:W-:-:S04]  /*b360*/  IMAD.WIDE.U32.X R4, R23, UR7, R4, P1 ;  /* 0x0000000717047c25 */ /* 0x000fc800088e0404 */
[----:B------:R-:W-:-:S07]  /*b370*/  IMAD.MOV.U32 R6, RZ, RZ, R4 ;  /* 0x000000ffff067224 */ /* 0x000fce00078e0004 */
.L_x_76:
[----:B------:R-:W-:Y:S01]  /*b380*/  ULDC UR5, c[0x0][0x648] ;  /* 0x0001920000057ab9 */ /* 0x000fe20000000800 */
[----:B------:R-:W-:Y:S01]  /*b390*/  LOP3.LUT R4, R22, UR17, RZ, 0xc0, !PT ;  /* 0x0000001116047c12 */ /* 0x000fe2000f8ec0ff */
[----:B------:R-:W-:Y:S01]  /*b3a0*/  ULDC UR6, c[0x0][0x610] ;  /* 0x0001840000067ab9 */ /* 0x000fe20000000800 */
[----:B------:R-:W-:Y:S01]  /*b3b0*/  SHF.R.U64 R5, R6, UR5, R5 ;  /* 0x0000000506057c19 */ /* 0x000fe20008001205 */
[----:B------:R-:W-:Y:S01]  /*b3c0*/  ULDC UR5, c[0x0][0x638] ;  /* 0x00018e0000057ab9 */ /* 0x000fe20000000800 */
[----:B------:R-:W-:-:S03]  /*b3d0*/  LOP3.LUT R21, R21, UR4, RZ, 0xc0, !PT ;  /* 0x0000000415157c12 */ /* 0x000fc6000f8ec0ff */
[----:B------:R-:W-:Y:S02]  /*b3e0*/  IMAD.MOV R7, RZ, RZ, -R5 ;  /* 0x000000ffff077224 */ /* 0x000fe400078e0a05 */
[----:B------:R-:W-:Y:S02]  /*b3f0*/  IMAD R4, R5, UR18, R4 ;  /* 0x0000001205047c24 */ /* 0x000fe4000f8e0204 */
[----:B------:R-:W-:Y:S01]  /*b400*/  IMAD R20, R7, UR5, R20 ;  /* 0x0000000507147c24 */ /* 0x000fe2000f8e0214 */
[----:B------:R-:W-:Y:S01]  /*b410*/  ULDC UR5, c[0x0][0x600] ;  /* 0x0001800000057ab9 */ /* 0x000fe20000000800 */
[----:B------:R-:W-:Y:S02]  /*b420*/  IMAD R15, R4, UR6, R15 ;  /* 0x00000006040f7c24 */ /* 0x000fe4000f8e020f */
[----:B------:R-:W-:Y:S02]  /*b430*/  IMAD R20, R20, UR5, R21 ;  /* 0x0000000514147c24 */ /* 0x000fe4000f8e0215 */
[----:B------:R-:W-:-:S02]  /*b440*/  IMAD.MOV.U32 R4, RZ, RZ, 0x1 ;  /* 0x00000001ff047424 */ /* 0x000fc400078e00ff */
[----:B------:R-:W-:Y:S01]  /*b450*/  IMAD.MOV.U32 R7, RZ, RZ, R14 ;  /* 0x000000ffff077224 */ /* 0x000fe200078e000e */
[----:B------:R-:W-:Y:S02]  /*b460*/  SEL R21, R20, R15, !P2 ;  /* 0x0000000f14157207 */ /* 0x000fe40005000000 */
[----:B------:R-:W-:-:S07]  /*b470*/  SEL R20, R15, R20, !P2 ;  /* 0x000000140f147207 */ /* 0x000fce0005000000 */
.L_x_74:
[----:B------:R-:W-:Y:S05]  /*b480*/  BSYNC B1 ;  /* 0x0000000000017941 */ /* 0x000fea0003800000 */
.L_x_73:
[----:B------:R-:W-:-:S13]  /*b490*/  LOP3.LUT P0, RZ, R4, 0xff, RZ, 0xc0, !PT ;  /* 0x000000ff04ff7812 */ /* 0x000fda000780c0ff */
[----:B------:R-:W-:Y:S05]  /*b4a0*/  @P0 BRA `(.L_x_77) ;  /* 0xfffffff400340947 */ /* 0x000fea000383ffff */
[----:B------:R-:W-:Y:S05]  /*b4b0*/  BSYNC B0 ;  /* 0x0000000000007941 */ /* 0x000fea0003800000 */
.L_x_66:
[----:B------:R-:W-:-:S03]  /*b4c0*/  UMOV UR5, 0xffffffff ;  /* 0xffffffff00057882 */ /* 0x000fc60000000000 */
[----:B------:R-:W-:Y:S05]  /*b4d0*/  BRA.DIV UR5, `(.L_x_78) ;  /* 0x0000000605807947 */ /* 0x000fea000b800000 */
[----:B------:R-:W-:-:S13]  /*b4e0*/  ELECT P6, URZ, PT ;  /* 0x00000000003f782f */ /* 0x000fda00038c0000 */
.L_x_95:
[----:B------:R-:W-:Y:S04]  /*b4f0*/  BSSY B0, `(.L_x_79) ;  /* 0x0000046000007945 */ /* 0x000fe80003800000 */
[----:B------:R-:W-:Y:S05]  /*b500*/  @!P6 BRA `(.L_x_80) ;  /* 0x000000040010e947 */ /* 0x000fea0003800000 */
[----:B------:R-:W-:-:S04]  /*b510*/  LOP3.LUT R18, R18, 0x2, RZ, 0xfc, !PT ;  /* 0x0000000212127812 */ /* 0x000fc800078efcff */
[----:B------:R-:W-:-:S13]  /*b520*/  ISETP.NE.AND P0, PT, R18, 0x3, PT ;  /* 0x000000031200780c */ /* 0x000fda0003f05270 */
[----:B------:R-:W-:Y:S05]  /*b530*/  @!P0 BRA `(.L_x_81) ;  /* 0x0000000000048947 */ /* 0x000fea0003800000 */
[----:B------:R-:W-:Y:S01]  /*b540*/  BPT.TRAP 0x1 ;  /* 0x000000040000795c */ /* 0x000fe20000300000 */
.L_x_81:
[----:B------:R-:W0:Y:S01]  /*b550*/  S2R R5, SR_CgaCtaId ;  /* 0x0000000000057919 */ /* 0x000e220000008800 */
[----:B------:R-:W-:Y:S02]  /*b560*/  MOV R0, 0x400 ;  /* 0x0000040000007802 */ /* 0x000fe40000000f00 */
[----:B------:R-:W-:Y:S02]  /*b570*/  SHF.L.U32 R2, R3, 0x1f, RZ ;  /* 0x0000001f03027819 */ /* 0x000fe400000006ff */
[----:B0-----:R-:W-:-:S05]  /*b580*/  LEA R5, R5, R0, 0x18 ;  /* 0x0000000005057211 */ /* 0x001fca00078ec0ff */
[----:B------:R-:W-:-:S04]  /*b590*/  VIADD R5, R5, 0x38 ;  /* 0x0000003805057836 */ /* 0x000fc80000000000 */
[C---:B------:R-:W-:Y:S02]  /*b5a0*/  IMAD R7, R8.reuse, 0x8, R5 ;  /* 0x0000000808077824 */ /* 0x040fe400078e0205 */
[----:B------:R-:W-:Y:S02]  /*b5b0*/  VIADD R8, R8, 0x1 ;  /* 0x0000000108087836 */ /* 0x000fe40000000000 */
[----:B------:R-:W0:Y:S03]  /*b5c0*/  SYNCS.PHASECHK.TRANS64.TRYWAIT P0, [R7+URZ], R2 ;  /* 0x00000002070075a7 */ /* 0x000e26000800017f */
[----:B------:R-:W-:-:S04]  /*b5d0*/  ISETP.NE.AND P1, PT, R8, 0x7, PT ;  /* 0x000000070800780c */ /* 0x000fc80003f25270 */
[----:B------:R-:W-:Y:S02]  /*b5e0*/  SEL R0, RZ, 0x1, P1 ;  /* 0x00000001ff007807 */ /* 0x000fe40000800000 */
[----:B------:R-:W-:Y:S02]  /*b5f0*/  SEL R8, R8, RZ, P1 ;  /* 0x000000ff08087207 */ /* 0x000fe40000800000 */
[----:B------:R-:W-:-:S03]  /*b600*/  LOP3.LUT R9, R3, R0, RZ, 0x3c, !PT ;  /* 0x0000000003097212 */ /* 0x000fc600078e3cff */
[----:B------:R-:W-:Y:S01]  /*b610*/  IMAD R6, R8, 0x8, R5 ;  /* 0x0000000808067824 */ /* 0x000fe200078e0205 */
[----:B------:R-:W-:Y:S01]  /*b620*/  SHF.L.U32 R3, R9, 0x1f, RZ ;  /* 0x0000001f09037819 */ /* 0x000fe200000006ff */
[----:B0-----:R-:W-:Y:S06]  /*b630*/  @!P0 BRA `(.L_x_82) ;  /* 0x0000000400488947 */ /* 0x001fec0003800000 */
.L_x_96:
[----:B------:R-:W1:Y:S01]  /*b640*/  SYNCS.PHASECHK.TRANS64.TRYWAIT P0, [R6+URZ], R3 ;  /* 0x00000003060075a7 */ /* 0x000e62000800017f */
[----:B------:R-:W-:-:S05]  /*b650*/  VIADD R0, R8, 0x1 ;  /* 0x0000000108007836 */ /* 0x000fca0000000000 */
[----:B------:R-:W-:-:S04]  /*b660*/  ISETP.NE.AND P1, PT, R0, 0x7, PT ;  /* 0x000000070000780c */ /* 0x000fc80003f25270 */
[----:B0-----:R-:W-:Y:S02]  /*b670*/  SEL R2, RZ, 0x1, P1 ;  /* 0x00000001ff027807 */ /* 0x001fe40000800000 */
[----:B------:R-:W-:Y:S02]  /*b680*/  SEL R0, R0, RZ, P1 ;  /* 0x000000ff00007207 */ /* 0x000fe40000800000 */
[----:B------:R-:W-:-:S03]  /*b690*/  LOP3.LUT R9, R9, R2, RZ, 0x3c, !PT ;  /* 0x0000000209097212 */ /* 0x000fc600078e3cff */
[----:B------:R-:W-:Y:S01]  /*b6a0*/  IMAD R7, R0, 0x8, R5 ;  /* 0x0000000800077824 */ /* 0x000fe200078e0205 */
[----:B------:R-:W-:Y:S01]  /*b6b0*/  SHF.L.U32 R4, R9, 0x1f, RZ ;  /* 0x0000001f09047819 */ /* 0x000fe200000006ff */
[----:B-1----:R-:W-:Y:S06]  /*b6c0*/  @!P0 BRA `(.L_x_83) ;  /* 0x0000000400388947 */ /* 0x002fec0003800000 */
.L_x_97:
[----:B------:R-:W1:Y:S01]  /*b6d0*/  SYNCS.PHASECHK.TRANS64.TRYWAIT P0, [R7+URZ], R4 ;  /* 0x00000004070075a7 */ /* 0x000e62000800017f */
[----:B------:R-:W-:-:S05]  /*b6e0*/  VIADD R0, R0, 0x1 ;  /* 0x0000000100007836 */ /* 0x000fca0000000000 */
[----:B------:R-:W-:-:S04]  /*b6f0*/  ISETP.NE.AND P1, PT, R0, 0x7, PT ;  /* 0x000000070000780c */ /* 0x000fc80003f25270 */
[----:B------:R-:W-:Y:S02]  /*b700*/  SEL R2, RZ, 0x1, P1 ;  /* 0x00000001ff027807 */ /* 0x000fe40000800000 */
[----:B------:R-:W-:Y:S02]  /*b710*/  SEL R0, R0, RZ, P1 ;  /* 0x000000ff00007207 */ /* 0x000fe40000800000 */
[----:B------:R-:W-:-:S03]  /*b720*/  LOP3.LUT R9, R9, R2, RZ, 0x3c, !PT ;  /* 0x0000000209097212 */ /* 0x000fc600078e3cff */
[----:B0-----:R-:W-:Y:S01]  /*b730*/  IMAD R6, R0, 0x8, R5 ;  /* 0x0000000800067824 */ /* 0x001fe200078e0205 */
[----:B------:R-:W-:Y:S01]  /*b740*/  SHF.L.U32 R3, R9, 0x1f, RZ ;  /* 0x0000001f09037819 */ /* 0x000fe200000006ff */
[----:B-1----:R-:W-:Y:S06]  /*b750*/  @!P0 BRA `(.L_x_84) ;  /* 0x0000000400288947 */ /* 0x002fec0003800000 */
.L_x_98:
        /* <DEDUP_REMOVED lines=9> */
.L_x_99:
        /* <DEDUP_REMOVED lines=9> */
.L_x_100:
[----:B------:R-:W1:Y:S01]  /*b880*/  SYNCS.PHASECHK.TRANS64.TRYWAIT P0, [R6+URZ], R3 ;  /* 0x00000003060075a7 */ /* 0x000e62000800017f */
[----:B------:R-:W-:-:S05]  /*b890*/  VIADD R0, R0, 0x1 ;  /* 0x0000000100007836 */ /* 0x000fca0000000000 */
[----:B------:R-:W-:-:S04]  /*b8a0*/  ISETP.NE.AND P1, PT, R0, 0x7, PT ;  /* 0x000000070000780c */ /* 0x000fc80003f25270 */
[----:B------:R-:W-:Y:S02]  /*b8b0*/  SEL R2, RZ, 0x1, P1 ;  /* 0x00000001ff027807 */ /* 0x000fe40000800000 */
[----:B------:R-:W-:Y:S02]  /*b8c0*/  SEL R0, R0, RZ, P1 ;  /* 0x000000ff00007207 */ /* 0x000fe40000800000 */
[----:B------:R-:W-:Y:S01]  /*b8d0*/  LOP3.LUT R2, R9, R2, RZ, 0x3c, !PT ;  /* 0x0000000209027212 */ /* 0x000fe200078e3cff */
[----:B-1----:R-:W-:Y:S06]  /*b8e0*/  @!P0 BRA `(.L_x_87) ;  /* 0x0000000400008947 */ /* 0x002fec0003800000 */
.L_x_101:
[----:B------:R-:W-:Y:S01]  /*b8f0*/  IMAD R5, R0, 0x8, R5 ;  /* 0x0000000800057824 */ /* 0x000fe200078e0205 */
[----:B------:R-:W-:-:S07]  /*b900*/  SHF.L.U32 R0, R2, 0x1f, RZ ;  /* 0x0000001f02007819 */ /* 0x000fce00000006ff */
.L_x_88:
[----:B--2---:R2:W3:Y:S02]  /*b910*/  SYNCS.PHASECHK.TRANS64.TRYWAIT P0, [R5+URZ], R0 ;  /* 0x00000000050075a7 */ /* 0x0044e4000800017f */
[----:B---3--:R-:W-:Y:S05]  /*b920*/  @!P0 NANOSLEEP.SYNCS 0x989680 ;  /* 0x009896800000895d */ /* 0x008fea0003900000 */
[----:B------:R-:W3:Y:S02]  /*b930*/  @!P0 SYNCS.PHASECHK.TRANS64 P0, [R5+URZ], R0 ;  /* 0x00000000050085a7 */ /* 0x000ee4000800007f */
[----:B---3--:R-:W-:Y:S05]  /*b940*/  @!P0 BRA `(.L_x_88) ;  /* 0xfffffffc00f08947 */ /* 0x008fea000383ffff */
.L_x_80:
[----:B------:R-:W-:Y:S05]  /*b950*/  BSYNC B0 ;  /* 0x0000000000007941 */ /* 0x000fea0003800000 */
.L_x_79:
[----:B------:R-:W-:Y:S05]  /*b960*/  EXIT ;  /* 0x000000000000794d */ /* 0x000fea0003800000 */
.L_x_21:
[----:B-1----:R1:W2:Y:S02]  /*b970*/  SYNCS.PHASECHK.TRANS64.TRYWAIT P1, [R3+URZ], R0 ;  /* 0x00000000030075a7 */ /* 0x0022a4000802017f */
[----:B--2---:R-:W-:Y:S05]  /*b980*/  @!P1 NANOSLEEP.SYNCS 0x989680 ;  /* 0x009896800000995d */ /* 0x004fea0003900000 */
[----:B------:R-:W2:Y:S02]  /*b990*/  @!P1 SYNCS.PHASECHK.TRANS64 P1, [R3+URZ], R0 ;  /* 0x00000000030095a7 */ /* 0x000ea4000802007f */
[----:B--2---:R-:W-:Y:S05]  /*b9a0*/  @!P1 BRA `(.L_x_21) ;  /* 0xfffffffc00f09947 */ /* 0x004fea000383ffff */
[----:B------:R-:W-:Y:S05]  /*b9b0*/  BRA `(.L_x_20) ;  /* 0xffffff5c00387947 */ /* 0x000fea000383ffff */
.L_x_26:
[----:B-1----:R1:W2:Y:S02]  /*b9c0*/  SYNCS.PHASECHK.TRANS64.TRYWAIT P1, [R5+URZ], R4 ;  /* 0x00000004050075a7 */ /* 0x0022a4000802017f */
[----:B--2---:R-:W-:Y:S05]  /*b9d0*/  @!P1 NANOSLEEP.SYNCS 0x989680 ;  /* 0x009896800000995d */ /* 0x004fea0003900000 */
[----:B------:R-:W2:Y:S02]  /*b9e0*/  @!P1 SYNCS.PHASECHK.TRANS64 P1, [R5+URZ], R4 ;  /* 0x00000004050095a7 */ /* 0x000ea4000802007f */
[----:B--2---:R-:W-:Y:S05]  /*b9f0*/  @!P1 BRA `(.L_x_26) ;  /* 0xfffffffc00f09947 */ /* 0x004fea000383ffff */
[----:B------:R-:W-:Y:S05]  /*ba00*/  BRA `(.L_x_25) ;  /* 0xffffff68007c7947 */ /* 0x000fea000383ffff */
.L_x_67:
[----:B------:R-:W-:Y:S01]  /*ba10*/  BSSY B1, `(.L_x_89) ;  /* 0x0000006000017945 */ /* 0x000fe20003800000 */
[----:B------:R-:W-:-:S07]  /*ba20*/  IMAD.MOV.U32 R15, RZ, RZ, -0x1 ;  /* 0xffffffffff0f7424 */ /* 0x000fce00078e00ff */
[----:B------:R-:W-:Y:S05]  /*ba30*/  WARPSYNC.COLLECTIVE R15, `(.L_x_90) ;  /* 0x000000000f0c7348 */ /* 0x000fea0003c00000 */
[----:B------:R-:W-:Y:S02]  /*ba40*/  ELECT P6, UR62, PT ;  /* 0x00000000003e782f */ /* 0x000fe400038c0000 */
[----:B------:R-:W-:Y:S01]  /*ba50*/  MOV R14, UR62 ;  /* 0x0000003e000e7c02 */ /* 0x000fe20008000f00 */
[----:B------:R-:W-:Y:S10]  /*ba60*/  ENDCOLLECTIVE ;  /* 0x000000000000791b */ /* 0x000ff40003800000 */
.L_x_90:
[----:B------:R-:W-:Y:S05]  /*ba70*/  BSYNC B1 ;  /* 0x0000000000017941 */ /* 0x000fea0003800000 */
.L_x_89:
[----:B------:R-:W-:Y:S05]  /*ba80*/  BRA `(.L_x_91) ;  /* 0xffffffec00c87947 */ /* 0x000fea000383ffff */
.L_x_70:
[----:B-1----:R1:W2:Y:S02]  /*ba90*/  SYNCS.PHASECHK.TRANS64.TRYWAIT P0, [R23+URZ+0x38], R14 ;  /* 0x0000380e170075a7 */ /* 0x0022a4000800017f */
[----:B--2---:R-:W-:Y:S05]  /*baa0*/  @!P0 NANOSLEEP.SYNCS 0x989680 ;  /* 0x009896800000895d */ /* 0x004fea0003900000 */
[----:B------:R-:W2:Y:S02]  /*bab0*/  @!P0 SYNCS.PHASECHK.TRANS64 P0, [R23+URZ+0x38], R14 ;  /* 0x0000380e170085a7 */ /* 0x000ea4000800007f */
[----:B--2---:R-:W-:Y:S05]  /*bac0*/  @!P0 BRA `(.L_x_70) ;  /* 0xfffffffc00f08947 */ /* 0x004fea000383ffff */
[----:B------:R-:W-:Y:S05]  /*bad0*/  BRA `(.L_x_92) ;  /* 0xfffffff000047947 */ /* 0x000fea000383ffff */
.L_x_78:
[----:B------:R-:W-:Y:S01]  /*bae0*/  BSSY B0, `(.L_x_93) ;  /* 0x0000006000007945 */ /* 0x000fe20003800000 */
[----:B------:R-:W-:-:S07]  /*baf0*/  IMAD.MOV.U32 R15, RZ, RZ, -0x1 ;  /* 0xffffffffff0f7424 */ /* 0x000fce00078e00ff */
[----:B------:R-:W-:Y:S05]  /*bb00*/  WARPSYNC.COLLECTIVE R15, `(.L_x_94) ;  /* 0x000000000f0c7348 */ /* 0x000fea0003c00000 */
[----:B------:R-:W-:Y:S02]  /*bb10*/  ELECT P6, UR62, PT ;  /* 0x00000000003e782f */ /* 0x000fe400038c0000 */
[----:B------:R-:W-:Y:S01]  /*bb20*/  MOV R14, UR62 ;  /* 0x0000003e000e7c02 */ /* 0x000fe20008000f00 */
[----:B------:R-:W-:Y:S10]  /*bb30*/  ENDCOLLECTIVE ;  /* 0x000000000000791b */ /* 0x000ff40003800000 */
.L_x_94:
[----:B------:R-:W-:Y:S05]  /*bb40*/  BSYNC B0 ;  /* 0x0000000000007941 */ /* 0x000fea0003800000 */
.L_x_93:
[----:B------:R-:W-:Y:S05]  /*bb50*/  BRA `(.L_x_95) ;  /* 0xfffffff800647947 */ /* 0x000fea000383ffff */
.L_x_82:
[----:B0-----:R0:W1:Y:S02]  /*bb60*/  SYNCS.PHASECHK.TRANS64.TRYWAIT P0, [R7+URZ], R2 ;  /* 0x00000002070075a7 */ /* 0x001064000800017f */
[----:B-1----:R-:W-:Y:S05]  /*bb70*/  @!P0 NANOSLEEP.SYNCS 0x989680 ;  /* 0x009896800000895d */ /* 0x002fea0003900000 */
[----:B------:R-:W1:Y:S02]  /*bb80*/  @!P0 SYNCS.PHASECHK.TRANS64 P0, [R7+URZ], R2 ;  /* 0x00000002070085a7 */ /* 0x000e64000800007f */
[----:B-1----:R-:W-:Y:S05]  /*bb90*/  @!P0 BRA `(.L_x_82) ;  /* 0xfffffffc00f08947 */ /* 0x002fea000383ffff */
[----:B------:R-:W-:Y:S05]  /*bba0*/  BRA `(.L_x_96) ;  /* 0xfffffff800a47947 */ /* 0x000fea000383ffff */
.L_x_83:
[----:B0-----:R0:W1:Y:S02]  /*bbb0*/  SYNCS.PHASECHK.TRANS64.TRYWAIT P0, [R6+URZ], R3 ;  /* 0x00000003060075a7 */ /* 0x001064000800017f */
[----:B-1----:R-:W-:Y:S05]  /*bbc0*/  @!P0 NANOSLEEP.SYNCS 0x989680 ;  /* 0x009896800000895d */ /* 0x002fea0003900000 */
[----:B------:R-:W1:Y:S02]  /*bbd0*/  @!P0 SYNCS.PHASECHK.TRANS64 P0, [R6+URZ], R3 ;  /* 0x00000003060085a7 */ /* 0x000e64000800007f */
[----:B-1----:R-:W-:Y:S05]  /*bbe0*/  @!P0 BRA `(.L_x_83) ;  /* 0xfffffffc00f08947 */ /* 0x002fea000383ffff */
[----:B------:R-:W-:Y:S05]  /*bbf0*/  BRA `(.L_x_97) ;  /* 0xfffffff800b47947 */ /* 0x000fea000383ffff */
.L_x_84:
[----:B0-----:R0:W1:Y:S02]  /*bc00*/  SYNCS.PHASECHK.TRANS64.TRYWAIT P0, [R7+URZ], R4 ;  /* 0x00000004070075a7 */ /* 0x001064000800017f */
[----:B-1----:R-:W-:Y:S05]  /*bc10*/  @!P0 NANOSLEEP.SYNCS 0x989680 ;  /* 0x009896800000895d */ /* 0x002fea0003900000 */
[----:B------:R-:W1:Y:S02]  /*bc20*/  @!P0 SYNCS.PHASECHK.TRANS64 P0, [R7+URZ], R4 ;  /* 0x00000004070085a7 */ /* 0x000e64000800007f */
[----:B-1----:R-:W-:Y:S05]  /*bc30*/  @!P0 BRA `(.L_x_84) ;  /* 0xfffffffc00f08947 */ /* 0x002fea000383ffff */
[----:B------:R-:W-:Y:S05]  /*bc40*/  BRA `(.L_x_98) ;  /* 0xfffffff800c47947 */ /* 0x000fea000383ffff */
.L_x_85:
[----:B0-----:R0:W1:Y:S02]  /*bc50*/  SYNCS.PHASECHK.TRANS64.TRYWAIT P0, [R6+URZ], R3 ;  /* 0x00000003060075a7 */ /* 0x001064000800017f */
[----:B-1----:R-:W-:Y:S05]  /*bc60*/  @!P0 NANOSLEEP.SYNCS 0x989680 ;  /* 0x009896800000895d */ /* 0x002fea0003900000 */
[----:B------:R-:W1:Y:S02]  /*bc70*/  @!P0 SYNCS.PHASECHK.TRANS64 P0, [R6+URZ], R3 ;  /* 0x00000003060085a7 */ /* 0x000e64000800007f */
[----:B-1----:R-:W-:Y:S05]  /*bc80*/  @!P0 BRA `(.L_x_85) ;  /* 0xfffffffc00f08947 */ /* 0x002fea000383ffff */
[----:B------:R-:W-:Y:S05]  /*bc90*/  BRA `(.L_x_99) ;  /* 0xfffffff800d47947 */ /* 0x000fea000383ffff */
.L_x_86:
[----:B0-----:R0:W1:Y:S02]  /*bca0*/  SYNCS.PHASECHK.TRANS64.TRYWAIT P0, [R7+URZ], R4 ;  /* 0x00000004070075a7 */ /* 0x001064000800017f */
[----:B-1----:R-:W-:Y:S05]  /*bcb0*/  @!P0 NANOSLEEP.SYNCS 0x989680 ;  /* 0x009896800000895d */ /* 0x002fea0003900000 */
[----:B------:R-:W1:Y:S02]  /*bcc0*/  @!P0 SYNCS.PHASECHK.TRANS64 P0, [R7+URZ], R4 ;  /* 0x00000004070085a7 */ /* 0x000e64000800007f */
[----:B-1----:R-:W-:Y:S05]  /*bcd0*/  @!P0 BRA `(.L_x_86) ;  /* 0xfffffffc00f08947 */ /* 0x002fea000383ffff */
[----:B------:R-:W-:Y:S05]  /*bce0*/  BRA `(.L_x_100) ;  /* 0xfffffff800e47947 */ /* 0x000fea000383ffff */
.L_x_87:
[----:B-1----:R1:W2:Y:S02]  /*bcf0*/  SYNCS.PHASECHK.TRANS64.TRYWAIT P0, [R6+URZ], R3 ;  /* 0x00000003060075a7 */ /* 0x0022a4000800017f */
[----:B--2---:R-:W-:Y:S05]  /*bd00*/  @!P0 NANOSLEEP.SYNCS 0x989680 ;  /* 0x009896800000895d */ /* 0x004fea0003900000 */
[----:B------:R-:W2:Y:S02]  /*bd10*/  @!P0 SYNCS.PHASECHK.TRANS64 P0, [R6+URZ], R3 ;  /* 0x00000003060085a7 */ /* 0x000ea4000800007f */
[----:B--2---:R-:W-:Y:S05]  /*bd20*/  @!P0 BRA `(.L_x_87) ;  /* 0xfffffffc00f08947 */ /* 0x004fea000383ffff */
[----:B------:R-:W-:Y:S05]  /*bd30*/  BRA `(.L_x_101) ;  /* 0xfffffff800ec7947 */ /* 0x000fea000383ffff */
.L_x_102:
[----:B------:R-:W-:-:S00]  /*bd40*/  BRA `(.L_x_102) ;  /* 0xfffffffc00fc7947 */ /* 0x000fc0000383ffff */
[----:B------:R-:W-:-:S00]  /*bd50*/  NOP ;  /* 0x0000000000007918 */ /* 0x000fc00000000000 */
        /* <DEDUP_REMOVED lines=10> */
.L_x_103:


//--------------------- .nv.global.init           --------------------------
	.section	.nv.global.init,"aw",@progbits
.nv.global.init:
	.type		$str$22,@object
	.size		$str$22,($str$23 - $str$22)
$str$22:
        /*0000*/ 	.byte	0x6b, 0x5f, 0x74, 0x69, 0x6c, 0x65, 0x5f, 0x63, 0x6f, 0x75, 0x6e, 0x74, 0x20, 0x3e, 0x3d, 0x20
        /*0010*/ 	.byte	0x31, 0x00
	.type		$str$23,@object
	.size		$str$23,(__unnamed_1 - $str$23)
$str$23:
        /*0012*/ 	.byte	0x2f, 0x74, 0x6d, 0x70, 0x2f, 0x63, 0x75, 0x74, 0x6c, 0x61, 0x73, 0x73, 0x5f, 0x73, 0x77, 0x65
        /*0022*/ 	.byte	0x65, 0x70, 0x5f, 0x73, 0x72, 0x63, 0x2f, 0x69, 0x6e, 0x63, 0x6c, 0x75, 0x64, 0x65, 0x2f, 0x63
        /*0032*/ 	.byte	0x75, 0x74, 0x6c, 0x61, 0x73, 0x73, 0x2f, 0x67, 0x65, 0x6d, 0x6d, 0x2f, 0x63, 0x6f, 0x6c, 0x6c
        /*0042*/ 	.byte	0x65, 0x63, 0x74, 0x69, 0x76, 0x65, 0x2f, 0x73, 0x6d, 0x39, 0x30, 0x5f, 0x6d, 0x6d, 0x61, 0x5f
        /*0052*/ 	.byte	0x74, 0x6d, 0x61, 0x5f, 0x67, 0x6d, 0x6d, 0x61, 0x5f, 0x73, 0x73, 0x5f, 0x77, 0x61, 0x72, 0x70
        /*0062*/ 	.byte	0x73, 0x70, 0x65, 0x63, 0x69, 0x61, 0x6c, 0x69, 0x7a, 0x65, 0x64, 0x2e, 0x68, 0x70, 0x70, 0x00
	.type		__unnamed_1,@object
	.size		__unnamed_1,(.L_0 - __unnamed_1)
__unnamed_1:
        /*0072*/ 	.byte	0x76, 0x6f, 0x69, 0x64, 0x20, 0x63, 0x75, 0x74, 0x6c, 0x61, 0x73, 0x73, 0x3a, 0x3a, 0x67, 0x65
        /* <DEDUP_REMOVED lines=172> */
        /*0b42*/ 	.byte	0x65, 0x6e, 0x74, 0x69, 0x74, 0x79, 0x5d, 0x00
.L_0:


//--------------------- .nv.shared._ZN7cutlass13device_kernelINS_4gemm6kernel13GemmUniversalIN4cute5tupleIJiiiiEEENS1_10collective13CollectiveMmaINS1_34MainloopSm90TmaGmmaWarpSpecializedILi7ENS5_IJNS4_1CILi2EEENSA_ILi1EEESC_EEENS1_35KernelTmaWarpSpecializedCooperativeEEENS5_IJNSA_ILi384EEENSA_ILi80EEENSA_ILi64EEEEEEaNS5_IJlSC_lEEEaSK_NS4_8TiledMMAINS4_8MMA_AtomIJNS4_4SM904GMMA26MMA_64x16x32_S32S8S8_SS_TNEEEENS4_6LayoutISD_NS5_IJSC_NSA_ILi0EEESS_EEEEENS5_IJNS4_10UnderscoreESV_SV_EEEEENS4_13SM90_TMA_LOADENS4_14ComposedLayoutINS4_7SwizzleILi2ELi4ELi3EEENS4_18smem_ptr_flag_bitsILi8EEENSR_INS5_IJNSA_ILi8EEESI_EEENS5_IJSI_SC_EEEEEEEvNS4_8identityENS4_23SM90_TMA_LOAD_MULTICASTES18_vS19_EENS_8epilogue10collective6detail29Sm90TmaWarpSpecializedAdapterINS1D_15DefaultEpilogueIaSK_SK_NS1C_6thread17LinearCombinationIaLi1EiiLNS1H_9ScaleType4KindE0ELNS_15FloatRoundStyleE2EaEENS1_15EpilogueDefaultEEEEEvvEEEEvNT_6ParamsE --------------------------
	.section	.nv.shared._ZN7cutlass13device_kernelINS_4gemm6kernel13GemmUniversalIN4cute5tupleIJiiiiEEENS1_10collective13CollectiveMmaINS1_34MainloopSm90TmaGmmaWarpSpecializedILi7ENS5_IJNS4_1CILi2EEENSA_ILi1EEESC_EEENS1_35KernelTmaWarpSpecializedCooperativeEEENS5_IJNSA_ILi384EEENSA_ILi80EEENSA_ILi64EEEEEEaNS5_IJlSC_lEEEaSK_NS4_8TiledMMAINS4_8MMA_AtomIJNS4_4SM904GMMA26MMA_64x16x32_S32S8S8_SS_TNEEEENS4_6LayoutISD_NS5_IJSC_NSA_ILi0EEESS_EEEEENS5_IJNS4_10UnderscoreESV_SV_EEEEENS4_13SM90_TMA_LOADENS4_14ComposedLayoutINS4_7SwizzleILi2ELi4ELi3EEENS4_18smem_ptr_flag_bitsILi8EEENSR_INS5_IJNSA_ILi8EEESI_EEENS5_IJSI_SC_EEEEEEEvNS4_8identityENS4_23SM90_TMA_LOAD_MULTICASTES18_vS19_EENS_8epilogue10collective6detail29Sm90TmaWarpSpecializedAdapterINS1D_15DefaultEpilogueIaSK_SK_NS1C_6thread17LinearCombinationIaLi1EiiLNS1H_9ScaleType4KindE0ELNS_15FloatRoundStyleE2EaEENS1_15EpilogueDefaultEEEEEvvEEEEvNT_6ParamsE,"aw",@nobits
	.sectionflags	@""
	.align	16
	.zero		1024


//--------------------- .nv.shared.reserved.0     --------------------------
	.section	.nv.shared.reserved.0,"aw",@nobits
	.weak		__nv_reservedSMEM_offset_0_alias
	.size		__nv_reservedSMEM_offset_0_alias, 0, 0
	.other		__nv_reservedSMEM_offset_0_alias,@"STO_CUDA_RESERVED_SHARED STV_DEFAULT"
__nv_reservedSMEM_offset_0_alias:
	.zero		0


//--------------------- .nv.global                --------------------------
	.section	.nv.global,"aw",@nobits
.nv.global:
	.type		_ZN40_INTERNAL_104b9fa9_4_k_cu_aa0e6145_130524cute1_E,@object
	.size		_ZN40_INTERNAL_104b9fa9_4_k_cu_aa0e6145_130524cute1_E,(_ZN40_INTERNAL_104b9fa9_4_k_cu_aa0e6145_130524cuda3std3__45__cpo6cbeginE - _ZN40_INTERNAL_104b9fa9_4_k_cu_aa0e6145_130524cute1_E)
_ZN40_INTERNAL_104b9fa9_4_k_cu_aa0e6145_130524cute1_E:
	.zero		1
	.type		_ZN40_INTERNAL_104b9fa9_4_k_cu_aa0e6145_130524cuda3std3__45__cpo6cbeginE,@object
	.size		_ZN40_INTERNAL_104b9fa9_4_k_cu_aa0e6145_130524cuda3std3__45__cpo6cbeginE,(_ZN40_INTERNAL_104b9fa9_4_k_cu_aa0e6145_130524cuda3std3__48in_placeE - _ZN40_INTERNAL_104b9fa9_4_k_cu_aa0e6145_130524cuda3std3__45__cpo6cbeginE)
_ZN40_INTERNAL_104b9fa9_4_k_cu_aa0e6145_130524cuda3std3__45__cpo6cbeginE:
	.zero		1
	.type		_ZN40_INTERNAL_104b9fa9_4_k_cu_aa0e6145_130524cuda3std3__48in_placeE,@object
	.size		_ZN40_INTERNAL_104b9fa9_4_k_cu_aa0e6145_130524cuda3std3__48in_placeE,(_ZN40_INTERNAL_104b9fa9_4_k_cu_aa0e6145_130524cuda3std6ranges3__45__cpo9iter_moveE - _ZN40_INTERNAL_104b9fa9_4_k_cu_aa0e6145_130524cuda3std3__48in_placeE)
_ZN40_INTERNAL_104b9fa9_4_k_cu_aa0e6145_130524cuda3std3__48in_placeE:
	.zero		1
	.type		_ZN40_INTERNAL_104b9fa9_4_k_cu_aa0e6145_130524cuda3std6ranges3__45__cpo9iter_moveE,@object
	.size		_ZN40_INTERNAL_104b9fa9_4_k_cu_aa0e6145_130524cuda3std6ranges3__45__cpo9iter_moveE,(_ZN40_INTERNAL_104b9fa9_4_k_cu_aa0e6145_130524cuda3std3__45__cpo5beginE - _ZN40_INTERNAL_104b9fa9_4_k_cu_aa0e6145_130524cuda3std6ranges3__45__cpo9iter_moveE)
_ZN40_INTERNAL_104b9fa9_4_k_cu_aa0e6145_130524cuda3std6ranges3__45__cpo9iter_moveE:
	.zero		1
	.type		_ZN40_INTERNAL_104b9fa9_4_k_cu_aa0e6145_130524cuda3std3__45__cpo5beginE,@object
	.size		_ZN40_INTERNAL_104b9fa9_4_k_cu_aa0e6145_130524cuda3std3__45__cpo5beginE,(_ZN40_INTERNAL_104b9fa9_4_k_cu_aa0e6145_130524cuda3std3__442_GLOBAL__N__104b9fa9_4_k_cu_aa0e6145_130526ignoreE - _ZN40_INTERNAL_104b9fa9_4_k_cu_aa0e6145_130524cuda3std3__45__cpo5beginE)
_ZN40_INTERNAL_104b9fa9_4_k_cu_aa0e6145_130524cuda3std3__45__cpo5beginE:
	.zero		1
	.type		_ZN40_INTERNAL_104b9fa9_4_k_cu_aa0e6145_130524cuda3std3__442_GLOBAL__N__104b9fa9_4_k_cu_aa0e6145_130526ignoreE,@object
	.size		_ZN40_INTERNAL_104b9fa9_4_k_cu_aa0e6145_130524cuda3std3__442_GLOBAL__N__104b9fa9_4_k_cu_aa0e6145_130526ignoreE,(_ZN40_INTERNAL_104b9fa9_4_k_cu_aa0e6145_130524cute7productE - _ZN40_INTERNAL_104b9fa9_4_k_cu_aa0e6145_130524cuda3std3__442_GLOBAL__N__104b9fa9_4_k_cu_aa0e6145_130526ignoreE)
_ZN40_INTERNAL_104b9fa9_4_k_cu_aa0e6145_130524cuda3std3__442_GLOBAL__N__104b9fa9_4_k_cu_aa0e6145_130526ignoreE:
	.zero		1
	.type		_ZN40_INTERNAL_104b9fa9_4_k_cu_aa0e6145_130524cute7productE,@object
	.size		_ZN40_INTERNAL_104b9fa9_4_k_cu_aa0e6145_130524cute7productE,(_ZN40_INTERNAL_104b9fa9_4_k_cu_aa0e6145_130524cuda3std3__45__cpo3endE - _ZN40_INTERNAL_104b9fa9_4_k_cu_aa0e6145_130524cute7productE)
_ZN40_INTERNAL_104b9fa9_4_k_cu_aa0e6145_130524cute7productE:
	.zero		1
	.type		_ZN40_INTERNAL_104b9fa9_4_k_cu_aa0e6145_130524cuda3std3__45__cpo3endE,@object
	.size		_ZN40_INTERNAL_104b9fa9_4_k_cu_aa0e6145_130524cuda3std3__45__cpo3endE,(_ZN40_INTERNAL_104b9fa9_4_k_cu_aa0e6145_130524cuda3std3__419piecewise_constructE - _ZN40_INTERNAL_104b9fa9_4_k_cu_aa0e6145_130524cuda3std3__45__cpo3endE)
_ZN40_INTERNAL_104b9fa9_4_k_cu_aa0e6145_130524cuda3std3__45__cpo3endE:
	.zero		1
	.type		_ZN40_INTERNAL_104b9fa9_4_k_cu_aa0e6145_130524cuda3std3__419piecewise_constructE,@object
	.size		_ZN40_INTERNAL_104b9fa9_4_k_cu_aa0e6145_130524cuda3std3__419piecewise_constructE,(_ZN40_INTERNAL_104b9fa9_4_k_cu_aa0e6145_130524cuda3std3__45__cpo4cendE - _ZN40_INTERNAL_104b9fa9_4_k_cu_aa0e6145_130524cuda3std3__419piecewise_constructE)
_ZN40_INTERNAL_104b9fa9_4_k_cu_aa0e6145_130524cuda3std3__419piecewise_constructE:
	.zero		1
	.type		_ZN40_INTERNAL_104b9fa9_4_k_cu_aa0e6145_130524cuda3std3__45__cpo4cendE,@object
	.size		_ZN40_INTERNAL_104b9fa9_4_k_cu_aa0e6145_130524cuda3std3__45__cpo4cendE,(_ZN40_INTERNAL_104b9fa9_4_k_cu_aa0e6145_130524cuda3std6ranges3__45__cpo4swapE - _ZN40_INTERNAL_104b9fa9_4_k_cu_aa0e6145_130524cuda3std3__45__cpo4cendE)
_ZN40_INTERNAL_104b9fa9_4_k_cu_aa0e6145_130524cuda3std3__45__cpo4cendE:
	.zero		1
	.type		_ZN40_INTERNAL_104b9fa9_4_k_cu_aa0e6145_130524cuda3std6ranges3__45__cpo4swapE,@object
	.size		_ZN40_INTERNAL_104b9fa9_4_k_cu_aa0e6145_130524cuda3std6ranges3__45__cpo4swapE,(.L_8 - _ZN40_INTERNAL_104b9fa9_4_k_cu_aa0e6145_130524cuda3std6ranges3__45__cpo4swapE)
_ZN40_INTERNAL_104b9fa9_4_k_cu_aa0e6145_130524cuda3std6ranges3__45__cpo4swapE:
	.zero		1
.L_8:


//--------------------- .nv.constant0._ZN7cutlass13device_kernelINS_4gemm6kernel13GemmUniversalIN4cute5tupleIJiiiiEEENS1_10collective13CollectiveMmaINS1_34MainloopSm90TmaGmmaWarpSpecializedILi7ENS5_IJNS4_1CILi2EEENSA_ILi1EEESC_EEENS1_35KernelTmaWarpSpecializedCooperativeEEENS5_IJNSA_ILi384EEENSA_ILi80EEENSA_ILi64EEEEEEaNS5_IJlSC_lEEEaSK_NS4_8TiledMMAINS4_8MMA_AtomIJNS4_4SM904GMMA26MMA_64x16x32_S32S8S8_SS_TNEEEENS4_6LayoutISD_NS5_IJSC_NSA_ILi0EEESS_EEEEENS5_IJNS4_10UnderscoreESV_SV_EEEEENS4_13SM90_TMA_LOADENS4_14ComposedLayoutINS4_7SwizzleILi2ELi4ELi3EEENS4_18smem_ptr_flag_bitsILi8EEENSR_INS5_IJNSA_ILi8EEESI_EEENS5_IJSI_SC_EEEEEEEvNS4_8identityENS4_23SM90_TMA_LOAD_MULTICASTES18_vS19_EENS_8epilogue10collective6detail29Sm90TmaWarpSpecializedAdapterINS1D_15DefaultEpilogueIaSK_SK_NS1C_6thread17LinearCombinationIaLi1EiiLNS1H_9ScaleType4KindE0ELNS_15FloatRoundStyleE2EaEENS1_15EpilogueDefaultEEEEEvvEEEEvNT_6ParamsE --------------------------
	.section	.nv.constant0._ZN7cutlass13device_kernelINS_4gemm6kernel13GemmUniversalIN4cute5tupleIJiiiiEEENS1_10collective13CollectiveMmaINS1_34MainloopSm90TmaGmmaWarpSpecializedILi7ENS5_IJNS4_1CILi2EEENSA_ILi1EEESC_EEENS1_35KernelTmaWarpSpecializedCooperativeEEENS5_IJNSA_ILi384EEENSA_ILi80EEENSA_ILi64EEEEEEaNS5_IJlSC_lEEEaSK_NS4_8TiledMMAINS4_8MMA_AtomIJNS4_4SM904GMMA26MMA_64x16x32_S32S8S8_SS_TNEEEENS4_6LayoutISD_NS5_IJSC_NSA_ILi0EEESS_EEEEENS5_IJNS4_10UnderscoreESV_SV_EEEEENS4_13SM90_TMA_LOADENS4_14ComposedLayoutINS4_7SwizzleILi2ELi4ELi3EEENS4_18smem_ptr_flag_bitsILi8EEENSR_INS5_IJNSA_ILi8EEESI_EEENS5_IJSI_SC_EEEEEEEvNS4_8identityENS4_23SM90_TMA_LOAD_MULTICASTES18_vS19_EENS_8epilogue10collective6detail29Sm90TmaWarpSpecializedAdapterINS1D_15DefaultEpilogueIaSK_SK_NS1C_6thread17LinearCombinationIaLi1EiiLNS1H_9ScaleType4KindE0ELNS_15FloatRoundStyleE2EaEENS1_15EpilogueDefaultEEEEEvvEEEEvNT_6ParamsE,"a",@progbits
	.sectionflags	@""
	.align	4
.nv.constant0._ZN7cutlass13device_kernelINS_4gemm6kernel13GemmUniversalIN4cute5tupleIJiiiiEEENS1_10collective13CollectiveMmaINS1_34MainloopSm90TmaGmmaWarpSpecializedILi7ENS5_IJNS4_1CILi2EEENSA_ILi1EEESC_EEENS1_35KernelTmaWarpSpecializedCooperativeEEENS5_IJNSA_ILi384EEENSA_ILi80EEENSA_ILi64EEEEEEaNS5_IJlSC_lEEEaSK_NS4_8TiledMMAINS4_8MMA_AtomIJNS4_4SM904GMMA26MMA_64x16x32_S32S8S8_SS_TNEEEENS4_6LayoutISD_NS5_IJSC_NSA_ILi0EEESS_EEEEENS5_IJNS4_10UnderscoreESV_SV_EEEEENS4_13SM90_TMA_LOADENS4_14ComposedLayoutINS4_7SwizzleILi2ELi4ELi3EEENS4_18smem_ptr_flag_bitsILi8EEENSR_INS5_IJNSA_ILi8EEESI_EEENS5_IJSI_SC_EEEEEEEvNS4_8identityENS4_23SM90_TMA_LOAD_MULTICASTES18_vS19_EENS_8epilogue10collective6detail29Sm90TmaWarpSpecializedAdapterINS1D_15DefaultEpilogueIaSK_SK_NS1C_6thread17LinearCombinationIaLi1EiiLNS1H_9ScaleType4KindE0ELNS_15FloatRoundStyleE2EaEENS1_15EpilogueDefaultEEEEEvvEEEEvNT_6ParamsE:
	.zero		1664


//--------------------- SYMBOLS --------------------------

	.type		.nv.reservedSmem.offset0,@object
	.size		.nv.reservedSmem.offset0,0x4
	.type		__assertfail,@function
